	.target	sm_90a

	.elftype	@"ET_EXEC"


//--------------------- .note.nv.tkinfo           --------------------------
	.section	.note.nv.tkinfo,"",@"SHT_NOTE"
	.sectionflags	@"SHF_NOTE_NV_TKINFO"
	.tkinfo
        /*0018*/ 	.word	0x00000002
        /*0030*/ 	.string	""
        /*0030*/ 	.string	"ptxas"
        /*0030*/ 	.string	"Cuda compilation tools, release 13.0, V13.0.88"
        /*0030*/ 	.string	"Build cuda_13.0.r13.0/compiler.36424714_0"
        /*0030*/ 	.string	"-arch sm_90a -m 64 "



//--------------------- .note.nv.cuinfo           --------------------------
	.section	.note.nv.cuinfo,"",@"SHT_NOTE"
	.sectionflags	@"SHF_NOTE_NV_CUINFO"
        /*0018*/ 	.short	0x0002
        /*001a*/ 	.short	0x005a
        /*001c*/ 	.short	0x0082
	.zero		2


//--------------------- .nv.info                  --------------------------
	.section	.nv.info,"",@"SHT_CUDA_INFO"
	.align	4


	//----- nvinfo : EIATTR_REGCOUNT
	.align		4
        /*0000*/ 	.byte	0x04, 0x2f
        /*0002*/ 	.short	(.L_12 - .L_11)
	.align		4
.L_11:
        /*0004*/ 	.word	index@(_ZN7cutlass13device_kernelINS_4gemm6kernel13GemmUniversalIN4cute5tupleIJiiiiEEENS1_10collective13CollectiveMmaINS1_37MainloopSm90TmaGmmaWarpSpecializedFP8ILi11ENS5_IJNS4_1CILi1EEESB_SB_EEENS1_32KernelTmaWarpSpecializedPingpongEEENS5_IJNSA_ILi64EEENSA_ILi256EEESF_EEENS_12float_e4m3_tENS5_IJlSB_lEEENS_12float_e5m2_tESJ_NS4_8TiledMMAINS4_8MMA_AtomIJNS4_4SM904GMMA31MMA_64x256x32_F32E4M3E5M2_SS_TNILNSO_7ScaleInE1ELSQ_1EEEEEENS4_6LayoutISC_NS5_IJNSA_ILi0EEESU_SU_EEEEENS5_IJNS4_10UnderscoreESX_SX_EEEEENS4_13SM90_TMA_LOADENS4_14ComposedLayoutINS4_7SwizzleILi2ELi4ELi3EEENS4_18smem_ptr_flag_bitsILi8EEENST_INS5_IJNSA_ILi8EEESF_EEENS5_IJSF_SB_EEEEEEEvNS4_8identityES10_S1A_vS1B_EENS_8epilogue10collective6detail29Sm90TmaWarpSpecializedAdapterINS1E_15DefaultEpilogueISI_SJ_SJ_NS1D_6thread17LinearCombinationISI_Li1EffLNS1I_9ScaleType4KindE0ELNS_15FloatRoundStyleE2ESI_EENS1_15EpilogueDefaultEEEEEvvEEEEvNT_6ParamsE)
        /*0008*/ 	.word	0x000000a8


	//----- nvinfo : EIATTR_FRAME_SIZE
	.align		4
.L_12:
        /*000c*/ 	.byte	0x04, 0x11
        /*000e*/ 	.short	(.L_14 - .L_13)
	.align		4
.L_13:
        /*0010*/ 	.word	index@(_ZN7cutlass13device_kernelINS_4gemm6kernel13GemmUniversalIN4cute5tupleIJiiiiEEENS1_10collective13CollectiveMmaINS1_37MainloopSm90TmaGmmaWarpSpecializedFP8ILi11ENS5_IJNS4_1CILi1EEESB_SB_EEENS1_32KernelTmaWarpSpecializedPingpongEEENS5_IJNSA_ILi64EEENSA_ILi256EEESF_EEENS_12float_e4m3_tENS5_IJlSB_lEEENS_12float_e5m2_tESJ_NS4_8TiledMMAINS4_8MMA_AtomIJNS4_4SM904GMMA31MMA_64x256x32_F32E4M3E5M2_SS_TNILNSO_7ScaleInE1ELSQ_1EEEEEENS4_6LayoutISC_NS5_IJNSA_ILi0EEESU_SU_EEEEENS5_IJNS4_10UnderscoreESX_SX_EEEEENS4_13SM90_TMA_LOADENS4_14ComposedLayoutINS4_7SwizzleILi2ELi4ELi3EEENS4_18smem_ptr_flag_bitsILi8EEENST_INS5_IJNSA_ILi8EEESF_EEENS5_IJSF_SB_EEEEEEEvNS4_8identityES10_S1A_vS1B_EENS_8epilogue10collective6detail29Sm90TmaWarpSpecializedAdapterINS1E_15DefaultEpilogueISI_SJ_SJ_NS1D_6thread17LinearCombinationISI_Li1EffLNS1I_9ScaleType4KindE0ELNS_15FloatRoundStyleE2ESI_EENS1_15EpilogueDefaultEEEEEvvEEEEvNT_6ParamsE)
        /*0014*/ 	.word	0x00000110


	//----- nvinfo : EIATTR_MIN_STACK_SIZE
	.align		4
.L_14:
        /*0018*/ 	.byte	0x04, 0x12
        /*001a*/ 	.short	(.L_16 - .L_15)
	.align		4
.L_15:
        /*001c*/ 	.word	index@(_ZN7cutlass13device_kernelINS_4gemm6kernel13GemmUniversalIN4cute5tupleIJiiiiEEENS1_10collective13CollectiveMmaINS1_37MainloopSm90TmaGmmaWarpSpecializedFP8ILi11ENS5_IJNS4_1CILi1EEESB_SB_EEENS1_32KernelTmaWarpSpecializedPingpongEEENS5_IJNSA_ILi64EEENSA_ILi256EEESF_EEENS_12float_e4m3_tENS5_IJlSB_lEEENS_12float_e5m2_tESJ_NS4_8TiledMMAINS4_8MMA_AtomIJNS4_4SM904GMMA31MMA_64x256x32_F32E4M3E5M2_SS_TNILNSO_7ScaleInE1ELSQ_1EEEEEENS4_6LayoutISC_NS5_IJNSA_ILi0EEESU_SU_EEEEENS5_IJNS4_10UnderscoreESX_SX_EEEEENS4_13SM90_TMA_LOADENS4_14ComposedLayoutINS4_7SwizzleILi2ELi4ELi3EEENS4_18smem_ptr_flag_bitsILi8EEENST_INS5_IJNSA_ILi8EEESF_EEENS5_IJSF_SB_EEEEEEEvNS4_8identityES10_S1A_vS1B_EENS_8epilogue10collective6detail29Sm90TmaWarpSpecializedAdapterINS1E_15DefaultEpilogueISI_SJ_SJ_NS1D_6thread17LinearCombinationISI_Li1EffLNS1I_9ScaleType4KindE0ELNS_15FloatRoundStyleE2ESI_EENS1_15EpilogueDefaultEEEEEvvEEEEvNT_6ParamsE)
        /*0020*/ 	.word	0x00000110
.L_16:


//--------------------- .nv.compat                --------------------------
	.section	.nv.compat,"",@"SHT_CUDA_COMPAT_INFO"
	.align	4
        /*0000*/ 	.byte	0x02, 0x09, 0x01, 0x00, 0x02, 0x02, 0x04, 0x00, 0x02, 0x05, 0x05, 0x00, 0x03, 0x07, 0x01, 0x01
        /*0010*/ 	.byte	0x02, 0x03, 0x01, 0x00, 0x02, 0x06, 0x01, 0x00, 0x04, 0x0b, 0x08, 0x00, 0x00, 0x00, 0x00, 0x00
        /*0020*/ 	.byte	0x00, 0x00, 0x00, 0x00


//--------------------- .nv.info._ZN7cutlass13device_kernelINS_4gemm6kernel13GemmUniversalIN4cute5tupleIJiiiiEEENS1_10collective13CollectiveMmaINS1_37MainloopSm90TmaGmmaWarpSpecializedFP8ILi11ENS5_IJNS4_1CILi1EEESB_SB_EEENS1_32KernelTmaWarpSpecializedPingpongEEENS5_IJNSA_ILi64EEENSA_ILi256EEESF_EEENS_12float_e4m3_tENS5_IJlSB_lEEENS_12float_e5m2_tESJ_NS4_8TiledMMAINS4_8MMA_AtomIJNS4_4SM904GMMA31MMA_64x256x32_F32E4M3E5M2_SS_TNILNSO_7ScaleInE1ELSQ_1EEEEEENS4_6LayoutISC_NS5_IJNSA_ILi0EEESU_SU_EEEEENS5_IJNS4_10UnderscoreESX_SX_EEEEENS4_13SM90_TMA_LOADENS4_14ComposedLayoutINS4_7SwizzleILi2ELi4ELi3EEENS4_18smem_ptr_flag_bitsILi8EEENST_INS5_IJNSA_ILi8EEESF_EEENS5_IJSF_SB_EEEEEEEvNS4_8identityES10_S1A_vS1B_EENS_8epilogue10collective6detail29Sm90TmaWarpSpecializedAdapterINS1E_15DefaultEpilogueISI_SJ_SJ_NS1D_6thread17LinearCombinationISI_Li1EffLNS1I_9ScaleType4KindE0ELNS_15FloatRoundStyleE2ESI_EENS1_15EpilogueDefaultEEEEEvvEEEEvNT_6ParamsE --------------------------
	.section	.nv.info._ZN7cutlass13device_kernelINS_4gemm6kernel13GemmUniversalIN4cute5tupleIJiiiiEEENS1_10collective13CollectiveMmaINS1_37MainloopSm90TmaGmmaWarpSpecializedFP8ILi11ENS5_IJNS4_1CILi1EEESB_SB_EEENS1_32KernelTmaWarpSpecializedPingpongEEENS5_IJNSA_ILi64EEENSA_ILi256EEESF_EEENS_12float_e4m3_tENS5_IJlSB_lEEENS_12float_e5m2_tESJ_NS4_8TiledMMAINS4_8MMA_AtomIJNS4_4SM904GMMA31MMA_64x256x32_F32E4M3E5M2_SS_TNILNSO_7ScaleInE1ELSQ_1EEEEEENS4_6LayoutISC_NS5_IJNSA_ILi0EEESU_SU_EEEEENS5_IJNS4_10UnderscoreESX_SX_EEEEENS4_13SM90_TMA_LOADENS4_14ComposedLayoutINS4_7SwizzleILi2ELi4ELi3EEENS4_18smem_ptr_flag_bitsILi8EEENST_INS5_IJNSA_ILi8EEESF_EEENS5_IJSF_SB_EEEEEEEvNS4_8identityES10_S1A_vS1B_EENS_8epilogue10collective6detail29Sm90TmaWarpSpecializedAdapterINS1E_15DefaultEpilogueISI_SJ_SJ_NS1D_6thread17LinearCombinationISI_Li1EffLNS1I_9ScaleType4KindE0ELNS_15FloatRoundStyleE2ESI_EENS1_15EpilogueDefaultEEEEEvvEEEEvNT_6ParamsE,"",@"SHT_CUDA_INFO"
	.sectionflags	@""
	.align	4


	//----- nvinfo : EIATTR_CUDA_API_VERSION
	.align		4
        /*0000*/ 	.byte	0x04, 0x37
        /*0002*/ 	.short	(.L_18 - .L_17)
.L_17:
        /*0004*/ 	.word	0x00000082


	//----- nvinfo : EIATTR_KPARAM_INFO
	.align		4
.L_18:
        /*0008*/ 	.byte	0x04, 0x17
        /*000a*/ 	.short	(.L_20 - .L_19)
.L_19:
        /*000c*/ 	.word	0x00000000
        /*0010*/ 	.short	0x0000
        /*0012*/ 	.short	0x0070
        /*0014*/ 	.byte	0x00, 0xf0, 0x01, 0x10


	//----- nvinfo : EIATTR_SPARSE_MMA_MASK
	.align		4
.L_20:
        /*0018*/ 	.byte	0x03, 0x50
        /*001a*/ 	.short	0x0000


	//----- nvinfo : EIATTR_MAXREG_COUNT
	.align		4
        /*001c*/ 	.byte	0x03, 0x1b
        /*001e*/ 	.short	0x00a8


	//----- nvinfo : EIATTR_NUM_BARRIERS
	.align		4
        /*0020*/ 	.byte	0x02, 0x4c
        /*0022*/ 	.byte	0x01
	.zero		1


	//----- nvinfo : EIATTR_ANNOTATIONS
	.align		4
        /*0024*/ 	.byte	0x04, 0x55
        /*0026*/ 	.short	(.L_22 - .L_21)


	//   ....[0]....
.L_21:
        /*0028*/ 	.word	0x00000001
        /*002c*/ 	.byte	0x60, 0x0c, 0x00, 0x00, 0x01, 0x00, 0x00, 0x00, 0x90, 0x0c, 0x00, 0x00, 0x01, 0x00, 0x00, 0x00
        /* <DEDUP_REMOVED lines=206> */
        /*0d1c*/ 	.byte	0x30, 0x04, 0x01, 0x00


	//----- nvinfo : EIATTR_MERCURY_ISA_VERSION
	.align		4
.L_22:
        /*0d20*/ 	.byte	0x03, 0x5f
        /*0d22*/ 	.short	0x0101


	//----- nvinfo : EIATTR_INT_WARP_WIDE_INSTR_OFFSETS
	.align		4
        /*0d24*/ 	.byte	0x04, 0x31
        /*0d26*/ 	.short	(.L_24 - .L_23)


	//   ....[0]....
.L_23:
        /*0d28*/ 	.word	0x000005c0


	//   ....[1]....
        /*0d2c*/ 	.word	0x000005d0


	//   ....[2]....
        /*0d30*/ 	.word	0x00000640


	//   ....[3]....
        /*0d34*/ 	.word	0x00000650


	//   ....[4]....
        /*0d38*/ 	.word	0x00000660


	//   ....[5]....
        /*0d3c*/ 	.word	0x00000680


	//   ....[6]....
        /*0d40*/ 	.word	0x000006e0


	//   ....[7]....
        /*0d44*/ 	.word	0x00000700


	//----- nvinfo : EIATTR_COOP_GROUP_MASK_REGIDS
	.align		4
.L_24:
        /*0d48*/ 	.byte	0x04, 0x29
        /*0d4a*/ 	.short	(.L_26 - .L_25)


	//   ....[0]....
.L_25:
        /*0d4c*/ 	.word	0xffffffff


	//   ....[1]....
        /*0d50*/ 	.word	0xffffffff


	//   ....[2]....
        /*0d54*/ 	.word	0xffffffff


	//   ....[3]....
        /*0d58*/ 	.word	0xffffffff


	//   ....[4]....
        /*0d5c*/ 	.word	0xffffffff


	//   ....[5]....
        /*0d60*/ 	.word	0xffffffff


	//----- nvinfo : EIATTR_COOP_GROUP_INSTR_OFFSETS
	.align		4
.L_26:
        /*0d64*/ 	.byte	0x04, 0x28
        /*0d66*/ 	.short	(.L_28 - .L_27)


	//   ....[0]....
.L_27:
        /*0d68*/ 	.word	0x00000060


	//   ....[1]....
        /*0d6c*/ 	.word	0x00000090


	//   ....[2]....
        /*0d70*/ 	.word	0x00000190


	//   ....[3]....
        /*0d74*/ 	.word	0x000004b0


	//   ....[4]....
        /*0d78*/ 	.word	0x000004f0


	//   ....[5]....
        /*0d7c*/ 	.word	0x00000530


	//----- nvinfo : EIATTR_REG_RECONFIG
	.align		4
.L_28:
        /*0d80*/ 	.byte	0x01, 0x54
	.zero		2


	//----- nvinfo : EIATTR_MBARRIER_INSTR_OFFSETS
	.align		4
        /*0d84*/ 	.byte	0x04, 0x39
        /*0d86*/ 	.short	(.L_30 - .L_29)


	//   ....[0]....
.L_29:
        /*0d88*/ 	.word	0x00000330
        /*0d8c*/ 	.word	0x000000ff
        /*0d90*/ 	.word	0x00000000
        /*0d94*/ 	.short	0x0100
        /*0d96*/ 	.byte	0x07
	.zero		1


	//   ....[1]....
        /*0d98*/ 	.word	0x00000340
        /*0d9c*/ 	.word	0x000000ff
        /*0da0*/ 	.word	0x00000058
        /*0da4*/ 	.short	0x0100
        /*0da6*/ 	.byte	0x07
	.zero		1


	//   ....[2]....
        /*0da8*/ 	.word	0x00000350
        /*0dac*/ 	.word	0x000000ff
        /*0db0*/ 	.word	0x00000008
        /*0db4*/ 	.short	0x0100
        /*0db6*/ 	.byte	0x07
	.zero		1


	//   ....[3]....
        /*0db8*/ 	.word	0x00000360
        /*0dbc*/ 	.word	0x000000ff
        /*0dc0*/ 	.word	0x00000060
        /*0dc4*/ 	.short	0x0100
        /*0dc6*/ 	.byte	0x07
	.zero		1


	//   ....[4]....
        /*0dc8*/ 	.word	0x00000370
        /*0dcc*/ 	.word	0x000000ff
        /*0dd0*/ 	.word	0x00000010
        /*0dd4*/ 	.short	0x0100
        /*0dd6*/ 	.byte	0x07
	.zero		1


	//   ....[5]....
        /*0dd8*/ 	.word	0x00000380
        /*0ddc*/ 	.word	0x000000ff
        /*0de0*/ 	.word	0x00000068
        /*0de4*/ 	.short	0x0100
        /*0de6*/ 	.byte	0x07
	.zero		1


	//   ....[6]....
        /*0de8*/ 	.word	0x00000390
        /*0dec*/ 	.word	0x000000ff
        /*0df0*/ 	.word	0x00000018
        /*0df4*/ 	.short	0x0100
        /*0df6*/ 	.byte	0x07
	.zero		1


	//   ....[7]....
        /*0df8*/ 	.word	0x000003a0
        /*0dfc*/ 	.word	0x000000ff
        /*0e00*/ 	.word	0x00000070
        /*0e04*/ 	.short	0x0100
        /*0e06*/ 	.byte	0x07
	.zero		1


	//   ....[8]....
        /*0e08*/ 	.word	0x000003b0
        /*0e0c*/ 	.word	0x000000ff
        /*0e10*/ 	.word	0x00000020
        /*0e14*/ 	.short	0x0100
        /*0e16*/ 	.byte	0x07
	.zero		1


	//   ....[9]....
        /*0e18*/ 	.word	0x000003c0
        /*0e1c*/ 	.word	0x000000ff
        /*0e20*/ 	.word	0x00000078
        /*0e24*/ 	.short	0x0100
        /*0e26*/ 	.byte	0x07
	.zero		1


	//   ....[10]....
        /*0e28*/ 	.word	0x000003d0
        /*0e2c*/ 	.word	0x000000ff
        /*0e30*/ 	.word	0x00000028
        /*0e34*/ 	.short	0x0100
        /*0e36*/ 	.byte	0x07
	.zero		1


	//   ....[11]....
        /*0e38*/ 	.word	0x000003e0
        /*0e3c*/ 	.word	0x000000ff
        /*0e40*/ 	.word	0x00000080
        /*0e44*/ 	.short	0x0100
        /*0e46*/ 	.byte	0x07
	.zero		1


	//   ....[12]....
        /*0e48*/ 	.word	0x000003f0
        /*0e4c*/ 	.word	0x000000ff
        /*0e50*/ 	.word	0x00000030
        /*0e54*/ 	.short	0x0100
        /*0e56*/ 	.byte	0x07
	.zero		1


	//   ....[13]....
        /*0e58*/ 	.word	0x00000400
        /*0e5c*/ 	.word	0x000000ff
        /*0e60*/ 	.word	0x00000088
        /*0e64*/ 	.short	0x0100
        /*0e66*/ 	.byte	0x07
	.zero		1


	//   ....[14]....
        /*0e68*/ 	.word	0x00000410
        /*0e6c*/ 	.word	0x000000ff
        /*0e70*/ 	.word	0x00000038
        /*0e74*/ 	.short	0x0100
        /*0e76*/ 	.byte	0x07
	.zero		1


	//   ....[15]....
        /*0e78*/ 	.word	0x00000420
        /*0e7c*/ 	.word	0x000000ff
        /*0e80*/ 	.word	0x00000090
        /*0e84*/ 	.short	0x0100
        /*0e86*/ 	.byte	0x07
	.zero		1


	//   ....[16]....
        /*0e88*/ 	.word	0x00000430
        /*0e8c*/ 	.word	0x000000ff
        /*0e90*/ 	.word	0x00000040
        /*0e94*/ 	.short	0x0100
        /*0e96*/ 	.byte	0x07
	.zero		1


	//   ....[17]....
        /*0e98*/ 	.word	0x00000440
        /*0e9c*/ 	.word	0x000000ff
        /*0ea0*/ 	.word	0x00000098
        /*0ea4*/ 	.short	0x0100
        /*0ea6*/ 	.byte	0x07
	.zero		1


	//   ....[18]....
        /*0ea8*/ 	.word	0x00000450
        /*0eac*/ 	.word	0x000000ff
        /*0eb0*/ 	.word	0x00000048
        /*0eb4*/ 	.short	0x0100
        /*0eb6*/ 	.byte	0x07
	.zero		1


	//   ....[19]....
        /*0eb8*/ 	.word	0x00000460
        /*0ebc*/ 	.word	0x000000ff
        /*0ec0*/ 	.word	0x000000a0
        /*0ec4*/ 	.short	0x0100
        /*0ec6*/ 	.byte	0x07
	.zero		1


	//   ....[20]....
        /*0ec8*/ 	.word	0x00000470
        /*0ecc*/ 	.word	0x000000ff
        /*0ed0*/ 	.word	0x00000050
        /*0ed4*/ 	.short	0x0100
        /*0ed6*/ 	.byte	0x07
	.zero		1


	//   ....[21]....
        /*0ed8*/ 	.word	0x00000480
        /*0edc*/ 	.word	0x000000ff
        /*0ee0*/ 	.word	0x000000a8
        /*0ee4*/ 	.short	0x0100
        /*0ee6*/ 	.byte	0x07
	.zero		1


	//   ....[22]....
        /*0ee8*/ 	.word	0x00000720
        /*0eec*/ 	.word	0x000000ff
        /*0ef0*/ 	.word	0x000000e0
        /*0ef4*/ 	.short	0x0100
        /*0ef6*/ 	.byte	0x07
	.zero		1


	//   ....[23]....
        /*0ef8*/ 	.word	0x00000730
        /*0efc*/ 	.word	0x000000ff
        /*0f00*/ 	.word	0x000000e8
        /*0f04*/ 	.short	0x0100
        /*0f06*/ 	.byte	0x07
	.zero		1


	//   ....[24]....
        /*0f08*/ 	.word	0x00000770
        /*0f0c*/ 	.word	0x000000ff
        /*0f10*/ 	.word	0x000000c0
        /*0f14*/ 	.short	0x0100
        /*0f16*/ 	.byte	0x0a
	.zero		1


	//   ....[25]....
        /*0f18*/ 	.word	0x00000790
        /*0f1c*/ 	.word	0x000000ff
        /*0f20*/ 	.word	0x000000c8
        /*0f24*/ 	.short	0x0100
        /*0f26*/ 	.byte	0x0a
	.zero		1


	//   ....[26]....
        /*0f28*/ 	.word	0x000007a0
        /*0f2c*/ 	.word	0x000000ff
        /*0f30*/ 	.word	0x000000d0
        /*0f34*/ 	.short	0x0100
        /*0f36*/ 	.byte	0x0a
	.zero		1


	//   ....[27]....
        /*0f38*/ 	.word	0x000007b0
        /*0f3c*/ 	.word	0x000000ff
        /*0f40*/ 	.word	0x000000d8
        /*0f44*/ 	.short	0x0100
        /*0f46*/ 	.byte	0x0a
	.zero		1


	//   ....[28]....
        /*0f48*/ 	.word	0x00001690
        /*0f4c*/ 	.word	0x000000ff
        /*0f50*/ 	.word	0xfffffff8
        /*0f54*/ 	.short	0x010a
        /*0f56*/ 	.byte	0x11
	.zero		1


	//   ....[29]....
        /*0f58*/ 	.word	0x00002070
        /*0f5c*/ 	.word	0x000000ff
        /*0f60*/ 	.word	0x00000000
        /*0f64*/ 	.short	0x010a
        /*0f66*/ 	.byte	0x06
	.zero		1


	//   ....[30]....
        /*0f68*/ 	.word	0x000020b0
        /*0f6c*/ 	.word	0x000000ff
        /*0f70*/ 	.word	0x00000000
        /*0f74*/ 	.short	0x010a
        /*0f76*/ 	.byte	0x06
	.zero		1


	//   ....[31]....
        /*0f78*/ 	.word	0x00003290
        /*0f7c*/ 	.word	0x000000ff
        /*0f80*/ 	.word	0x00000000
        /*0f84*/ 	.short	0x010a
        /*0f86*/ 	.byte	0x09
	.zero		1


	//   ....[32]....
        /*0f88*/ 	.word	0x000032d0
        /*0f8c*/ 	.word	0x000000ff
        /*0f90*/ 	.word	0x00000000
        /*0f94*/ 	.short	0x010a
        /*0f96*/ 	.byte	0x09
	.zero		1


	//   ....[33]....
        /*0f98*/ 	.word	0x00004320
        /*0f9c*/ 	.word	0x000000ff
        /*0fa0*/ 	.word	0x00000000
        /*0fa4*/ 	.short	0x0101
        /*0fa6*/ 	.byte	0x08
	.zero		1


	//   ....[34]....
        /*0fa8*/ 	.word	0x000053d0
        /*0fac*/ 	.word	0x000000e3
        /*0fb0*/ 	.word	0x00000000
        /*0fb4*/ 	.short	0x0101
        /*0fb6*/ 	.byte	0x1c
	.zero		1


	//   ....[35]....
        /*0fb8*/ 	.word	0x000054f0
        /*0fbc*/ 	.word	0x000000ff
        /*0fc0*/ 	.word	0x00000000
        /*0fc4*/ 	.short	0x0101
        /*0fc6*/ 	.byte	0x08
	.zero		1


	//   ....[36]....
        /*0fc8*/ 	.word	0x000055a0
        /*0fcc*/ 	.word	0x000000ff
        /*0fd0*/ 	.word	0x00000008
        /*0fd4*/ 	.short	0x010a
        /*0fd6*/ 	.byte	0x11
	.zero		1


	//   ....[37]....
        /*0fd8*/ 	.word	0x0000e790
        /*0fdc*/ 	.word	0x00000003
        /*0fe0*/ 	.word	0x00000000
        /*0fe4*/ 	.short	0x0101
        /*0fe6*/ 	.byte	0x1c
	.zero		1


	//   ....[38]....
        /*0fe8*/ 	.word	0x0000f190
        /*0fec*/ 	.word	0x0000000b
        /*0ff0*/ 	.word	0x00000058
        /*0ff4*/ 	.short	0x010a
        /*0ff6*/ 	.byte	0x3f
	.zero		1


	//   ....[39]....
        /*0ff8*/ 	.word	0x0000f540
        /*0ffc*/ 	.word	0x00000004
        /*1000*/ 	.word	0x000000e8
        /*1004*/ 	.short	0x0101
        /*1006*/ 	.byte	0x3f
	.zero		1


	//   ....[40]....
        /*1008*/ 	.word	0x0000fd30
        /*100c*/ 	.word	0x00000007
        /*1010*/ 	.word	0x00000000
        /*1014*/ 	.short	0x010a
        /*1016*/ 	.byte	0x3f
	.zero		1


	//   ....[41]....
        /*1018*/ 	.word	0x0000fdb0
        /*101c*/ 	.word	0x00000009
        /*1020*/ 	.word	0x00000000
        /*1024*/ 	.short	0x010a
        /*1026*/ 	.byte	0x3f
	.zero		1


	//   ....[42]....
        /*1028*/ 	.word	0x0000fe40
        /*102c*/ 	.word	0x00000006
        /*1030*/ 	.word	0x00000000
        /*1034*/ 	.short	0x010a
        /*1036*/ 	.byte	0x3f
	.zero		1


	//   ....[43]....
        /*1038*/ 	.word	0x0000fed0
        /*103c*/ 	.word	0x00000009
        /*1040*/ 	.word	0x00000000
        /*1044*/ 	.short	0x010a
        /*1046*/ 	.byte	0x3f
	.zero		1


	//   ....[44]....
        /*1048*/ 	.word	0x0000ff60
        /*104c*/ 	.word	0x00000006
        /*1050*/ 	.word	0x00000000
        /*1054*/ 	.short	0x010a
        /*1056*/ 	.byte	0x3f
	.zero		1


	//   ....[45]....
        /*1058*/ 	.word	0x0000fff0
        /*105c*/ 	.word	0x00000009
        /*1060*/ 	.word	0x00000000
        /*1064*/ 	.short	0x010a
        /*1066*/ 	.byte	0x3f
	.zero		1


	//   ....[46]....
        /*1068*/ 	.word	0x00010080
        /*106c*/ 	.word	0x00000006
        /*1070*/ 	.word	0x00000000
        /*1074*/ 	.short	0x010a
        /*1076*/ 	.byte	0x3f
	.zero		1


	//   ....[47]....
        /*1078*/ 	.word	0x00010110
        /*107c*/ 	.word	0x00000009
        /*1080*/ 	.word	0x00000000
        /*1084*/ 	.short	0x010a
        /*1086*/ 	.byte	0x3f
	.zero		1


	//   ....[48]....
        /*1088*/ 	.word	0x000101a0
        /*108c*/ 	.word	0x00000006
        /*1090*/ 	.word	0x00000000
        /*1094*/ 	.short	0x010a
        /*1096*/ 	.byte	0x3f
	.zero		1


	//   ....[49]....
        /*1098*/ 	.word	0x00010230
        /*109c*/ 	.word	0x00000009
        /*10a0*/ 	.word	0x00000000
        /*10a4*/ 	.short	0x010a
        /*10a6*/ 	.byte	0x3f
	.zero		1


	//   ....[50]....
        /*10a8*/ 	.word	0x000102c0
        /*10ac*/ 	.word	0x00000003
        /*10b0*/ 	.word	0x00000000
        /*10b4*/ 	.short	0x010a
        /*10b6*/ 	.byte	0x3f
	.zero		1


	//   ....[51]....
        /*10b8*/ 	.word	0x00010330
        /*10bc*/ 	.word	0x00000003
        /*10c0*/ 	.word	0xfffffff8
        /*10c4*/ 	.short	0x010a
        /*10c6*/ 	.byte	0x3f
	.zero		1


	//   ....[52]....
        /*10c8*/ 	.word	0x00010390
        /*10cc*/ 	.word	0x00000003
        /*10d0*/ 	.word	0x00000000
        /*10d4*/ 	.short	0x010a
        /*10d6*/ 	.byte	0x3f
	.zero		1


	//   ....[53]....
        /*10d8*/ 	.word	0x00010400
        /*10dc*/ 	.word	0x00000000
        /*10e0*/ 	.word	0x00000000
        /*10e4*/ 	.short	0x010a
        /*10e6*/ 	.byte	0x3f
	.zero		1


	//   ....[54]....
        /*10e8*/ 	.word	0x00010470
        /*10ec*/ 	.word	0x00000019
        /*10f0*/ 	.word	0x00000008
        /*10f4*/ 	.short	0x010a
        /*10f6*/ 	.byte	0x3f
	.zero		1


	//   ....[55]....
        /*10f8*/ 	.word	0x00010540
        /*10fc*/ 	.word	0x0000000b
        /*1100*/ 	.word	0x00000058
        /*1104*/ 	.short	0x010a
        /*1106*/ 	.byte	0x3f
	.zero		1


	//   ....[56]....
        /*1108*/ 	.word	0x00010620
        /*110c*/ 	.word	0x00000007
        /*1110*/ 	.word	0x00000000
        /*1114*/ 	.short	0x010a
        /*1116*/ 	.byte	0x3f
	.zero		1


	//   ....[57]....
        /*1118*/ 	.word	0x00010670
        /*111c*/ 	.word	0x00000009
        /*1120*/ 	.word	0x00000000
        /*1124*/ 	.short	0x010a
        /*1126*/ 	.byte	0x3f
	.zero		1


	//   ....[58]....
        /*1128*/ 	.word	0x000106c0
        /*112c*/ 	.word	0x00000006
        /*1130*/ 	.word	0x00000000
        /*1134*/ 	.short	0x010a
        /*1136*/ 	.byte	0x3f
	.zero		1


	//   ....[59]....
        /*1138*/ 	.word	0x00010710
        /*113c*/ 	.word	0x00000009
        /*1140*/ 	.word	0x00000000
        /*1144*/ 	.short	0x010a
        /*1146*/ 	.byte	0x3f
	.zero		1


	//   ....[60]....
        /*1148*/ 	.word	0x00010760
        /*114c*/ 	.word	0x00000006
        /*1150*/ 	.word	0x00000000
        /*1154*/ 	.short	0x010a
        /*1156*/ 	.byte	0x3f
	.zero		1


	//   ....[61]....
        /*1158*/ 	.word	0x000107b0
        /*115c*/ 	.word	0x00000009
        /*1160*/ 	.word	0x00000000
        /*1164*/ 	.short	0x010a
        /*1166*/ 	.byte	0x3f
	.zero		1


	//   ....[62]....
        /*1168*/ 	.word	0x00010800
        /*116c*/ 	.word	0x00000006
        /*1170*/ 	.word	0x00000000
        /*1174*/ 	.short	0x010a
        /*1176*/ 	.byte	0x3f
	.zero		1


	//   ....[63]....
        /*1178*/ 	.word	0x00010850
        /*117c*/ 	.word	0x00000009
        /*1180*/ 	.word	0x00000000
        /*1184*/ 	.short	0x010a
        /*1186*/ 	.byte	0x3f
	.zero		1


	//   ....[64]....
        /*1188*/ 	.word	0x000108a0
        /*118c*/ 	.word	0x00000006
        /*1190*/ 	.word	0x00000000
        /*1194*/ 	.short	0x010a
        /*1196*/ 	.byte	0x3f
	.zero		1


	//   ....[65]....
        /*1198*/ 	.word	0x000108f0
        /*119c*/ 	.word	0x00000009
        /*11a0*/ 	.word	0x00000000
        /*11a4*/ 	.short	0x010a
        /*11a6*/ 	.byte	0x3f
	.zero		1


	//----- nvinfo : EIATTR_NUM_MBARRIERS
	.align		4
.L_30:
        /*11a8*/ 	.byte	0x03, 0x38
        /*11aa*/ 	.short	0x001c


	//----- nvinfo : EIATTR_EXIT_INSTR_OFFSETS
	.align		4
        /*11ac*/ 	.byte	0x04, 0x1c
        /*11ae*/ 	.short	(.L_32 - .L_31)


	//   ....[0]....
.L_31:
        /*11b0*/ 	.word	0x000013c0


	//   ....[1]....
        /*11b4*/ 	.word	0x00001420


	//   ....[2]....
        /*11b8*/ 	.word	0x0000eea0


	//   ....[3]....
        /*11bc*/ 	.word	0x0000eed0


	//   ....[4]....
        /*11c0*/ 	.word	0x00010310


	//----- nvinfo : EIATTR_MAX_THREADS
	.align		4
.L_32:
        /*11c4*/ 	.byte	0x04, 0x05
        /*11c6*/ 	.short	(.L_34 - .L_33)
.L_33:
        /*11c8*/ 	.word	0x00000180
        /*11cc*/ 	.word	0x00000001
        /*11d0*/ 	.word	0x00000001


	//----- nvinfo : EIATTR_CRS_STACK_SIZE
	.align		4
.L_34:
        /*11d4*/ 	.byte	0x04, 0x1e
        /*11d6*/ 	.short	(.L_36 - .L_35)
.L_35:
        /*11d8*/ 	.word	0x00000000


	//----- nvinfo : EIATTR_CBANK_PARAM_SIZE
	.align		4
.L_36:
        /*11dc*/ 	.byte	0x03, 0x19
        /*11de*/ 	.short	0x0470


	//----- nvinfo : EIATTR_PARAM_CBANK
	.align		4
        /*11e0*/ 	.byte	0x04, 0x0a
        /*11e2*/ 	.short	(.L_38 - .L_37)
	.align		4
.L_37:
        /*11e4*/ 	.word	index@(.nv.constant0._ZN7cutlass13device_kernelINS_4gemm6kernel13GemmUniversalIN4cute5tupleIJiiiiEEENS1_10collective13CollectiveMmaINS1_37MainloopSm90TmaGmmaWarpSpecializedFP8ILi11ENS5_IJNS4_1CILi1EEESB_SB_EEENS1_32KernelTmaWarpSpecializedPingpongEEENS5_IJNSA_ILi64EEENSA_ILi256EEESF_EEENS_12float_e4m3_tENS5_IJlSB_lEEENS_12float_e5m2_tESJ_NS4_8TiledMMAINS4_8MMA_AtomIJNS4_4SM904GMMA31MMA_64x256x32_F32E4M3E5M2_SS_TNILNSO_7ScaleInE1ELSQ_1EEEEEENS4_6LayoutISC_NS5_IJNSA_ILi0EEESU_SU_EEEEENS5_IJNS4_10UnderscoreESX_SX_EEEEENS4_13SM90_TMA_LOADENS4_14ComposedLayoutINS4_7SwizzleILi2ELi4ELi3EEENS4_18smem_ptr_flag_bitsILi8EEENST_INS5_IJNSA_ILi8EEESF_EEENS5_IJSF_SB_EEEEEEEvNS4_8identityES10_S1A_vS1B_EENS_8epilogue10collective6detail29Sm90TmaWarpSpecializedAdapterINS1E_15DefaultEpilogueISI_SJ_SJ_NS1D_6thread17LinearCombinationISI_Li1EffLNS1I_9ScaleType4KindE0ELNS_15FloatRoundStyleE2ESI_EENS1_15EpilogueDefaultEEEEEvvEEEEvNT_6ParamsE)
        /*11e8*/ 	.short	0x0210
        /*11ea*/ 	.short	0x0470


	//----- nvinfo : EIATTR_SW_WAR
	.align		4
.L_38:
        /*11ec*/ 	.byte	0x04, 0x36
        /*11ee*/ 	.short	(.L_40 - .L_39)
.L_39:
        /*11f0*/ 	.word	0x00000008
.L_40:


//--------------------- .nv.callgraph             --------------------------
	.section	.nv.callgraph,"",@"SHT_CUDA_CALLGRAPH"
	.align	4
	.sectionentsize	8
	.align		4
        /*0000*/ 	.word	0x00000000
	.align		4
        /*0004*/ 	.word	0xffffffff
	.align		4
        /*0008*/ 	.word	0x00000000
	.align		4
        /*000c*/ 	.word	0xfffffffe
	.align		4
        /*0010*/ 	.word	0x00000000
	.align		4
        /*0014*/ 	.word	0xfffffffd
	.align		4
        /*0018*/ 	.word	0x00000000
	.align		4
        /*001c*/ 	.word	0xfffffffc


//--------------------- .nv.constant4             --------------------------
	.section	.nv.constant4,"a",@progbits
	.align	8
	.align		8
.nv.constant4:
        /*0000*/ 	.dword	_ZN40_INTERNAL_42280e41_4_k_cu_a48b040f_256904cuda3std3__45__cpo5beginE
	.align		8
        /*0008*/ 	.dword	_ZN40_INTERNAL_42280e41_4_k_cu_a48b040f_256904cuda3std3__45__cpo3endE
	.align		8
        /*0010*/ 	.dword	_ZN40_INTERNAL_42280e41_4_k_cu_a48b040f_256904cuda3std3__45__cpo6cbeginE
	.align		8
        /*0018*/ 	.dword	_ZN40_INTERNAL_42280e41_4_k_cu_a48b040f_256904cuda3std3__45__cpo4cendE
	.align		8
        /*0020*/ 	.dword	_ZN40_INTERNAL_42280e41_4_k_cu_a48b040f_256904cuda3std3__442_GLOBAL__N__42280e41_4_k_cu_a48b040f_256906ignoreE
	.align		8
        /*0028*/ 	.dword	_ZN40_INTERNAL_42280e41_4_k_cu_a48b040f_256904cuda3std3__419piecewise_constructE
	.align		8
        /*0030*/ 	.dword	_ZN40_INTERNAL_42280e41_4_k_cu_a48b040f_256904cuda3std3__48in_placeE
	.align		8
        /*0038*/ 	.dword	_ZN40_INTERNAL_42280e41_4_k_cu_a48b040f_256904cuda3std6ranges3__45__cpo4swapE
	.align		8
        /*0040*/ 	.dword	_ZN40_INTERNAL_42280e41_4_k_cu_a48b040f_256904cuda3std6ranges3__45__cpo9iter_moveE
	.align		8
        /*0048*/ 	.dword	_ZN40_INTERNAL_42280e41_4_k_cu_a48b040f_256904cute7productE
	.align		8
        /*0050*/ 	.dword	_ZN40_INTERNAL_42280e41_4_k_cu_a48b040f_256904cute1_E


//--------------------- .text._ZN7cutlass13device_kernelINS_4gemm6kernel13GemmUniversalIN4cute5tupleIJiiiiEEENS1_10collective13CollectiveMmaINS1_37MainloopSm90TmaGmmaWarpSpecializedFP8ILi11ENS5_IJNS4_1CILi1EEESB_SB_EEENS1_32KernelTmaWarpSpecializedPingpongEEENS5_IJNSA_ILi64EEENSA_ILi256EEESF_EEENS_12float_e4m3_tENS5_IJlSB_lEEENS_12float_e5m2_tESJ_NS4_8TiledMMAINS4_8MMA_AtomIJNS4_4SM904GMMA31MMA_64x256x32_F32E4M3E5M2_SS_TNILNSO_7ScaleInE1ELSQ_1EEEEEENS4_6LayoutISC_NS5_IJNSA_ILi0EEESU_SU_EEEEENS5_IJNS4_10UnderscoreESX_SX_EEEEENS4_13SM90_TMA_LOADENS4_14ComposedLayoutINS4_7SwizzleILi2ELi4ELi3EEENS4_18smem_ptr_flag_bitsILi8EEENST_INS5_IJNSA_ILi8EEESF_EEENS5_IJSF_SB_EEEEEEEvNS4_8identityES10_S1A_vS1B_EENS_8epilogue10collective6detail29Sm90TmaWarpSpecializedAdapterINS1E_15DefaultEpilogueISI_SJ_SJ_NS1D_6thread17LinearCombinationISI_Li1EffLNS1I_9ScaleType4KindE0ELNS_15FloatRoundStyleE2ESI_EENS1_15EpilogueDefaultEEEEEvvEEEEvNT_6ParamsE --------------------------
	.section	.text._ZN7cutlass13device_kernelINS_4gemm6kernel13GemmUniversalIN4cute5tupleIJiiiiEEENS1_10collective13CollectiveMmaINS1_37MainloopSm90TmaGmmaWarpSpecializedFP8ILi11ENS5_IJNS4_1CILi1EEESB_SB_EEENS1_32KernelTmaWarpSpecializedPingpongEEENS5_IJNSA_ILi64EEENSA_ILi256EEESF_EEENS_12float_e4m3_tENS5_IJlSB_lEEENS_12float_e5m2_tESJ_NS4_8TiledMMAINS4_8MMA_AtomIJNS4_4SM904GMMA31MMA_64x256x32_F32E4M3E5M2_SS_TNILNSO_7ScaleInE1ELSQ_1EEEEEENS4_6LayoutISC_NS5_IJNSA_ILi0EEESU_SU_EEEEENS5_IJNS4_10UnderscoreESX_SX_EEEEENS4_13SM90_TMA_LOADENS4_14ComposedLayoutINS4_7SwizzleILi2ELi4ELi3EEENS4_18smem_ptr_flag_bitsILi8EEENST_INS5_IJNSA_ILi8EEESF_EEENS5_IJSF_SB_EEEEEEEvNS4_8identityES10_S1A_vS1B_EENS_8epilogue10collective6detail29Sm90TmaWarpSpecializedAdapterINS1E_15DefaultEpilogueISI_SJ_SJ_NS1D_6thread17LinearCombinationISI_Li1EffLNS1I_9ScaleType4KindE0ELNS_15FloatRoundStyleE2ESI_EENS1_15EpilogueDefaultEEEEEvvEEEEvNT_6ParamsE,"ax",@progbits
	.align	128
.text._ZN7cutlass13device_kernelINS_4gemm6kernel13GemmUniversalIN4cute5tupleIJiiiiEEENS1_10collective13CollectiveMmaINS1_37MainloopSm90TmaGmmaWarpSpecializedFP8ILi11ENS5_IJNS4_1CILi1EEESB_SB_EEENS1_32KernelTmaWarpSpecializedPingpongEEENS5_IJNSA_ILi64EEENSA_ILi256EEESF_EEENS_12float_e4m3_tENS5_IJlSB_lEEENS_12float_e5m2_tESJ_NS4_8TiledMMAINS4_8MMA_AtomIJNS4_4SM904GMMA31MMA_64x256x32_F32E4M3E5M2_SS_TNILNSO_7ScaleInE1ELSQ_1EEEEEENS4_6LayoutISC_NS5_IJNSA_ILi0EEESU_SU_EEEEENS5_IJNS4_10UnderscoreESX_SX_EEEEENS4_13SM90_TMA_LOADENS4_14ComposedLayoutINS4_7SwizzleILi2ELi4ELi3EEENS4_18smem_ptr_flag_bitsILi8EEENST_INS5_IJNSA_ILi8EEESF_EEENS5_IJSF_SB_EEEEEEEvNS4_8identityES10_S1A_vS1B_EENS_8epilogue10collective6detail29Sm90TmaWarpSpecializedAdapterINS1E_15DefaultEpilogueISI_SJ_SJ_NS1D_6thread17LinearCombinationISI_Li1EffLNS1I_9ScaleType4KindE0ELNS_15FloatRoundStyleE2ESI_EENS1_15EpilogueDefaultEEEEEvvEEEEvNT_6ParamsE:
        .type           _ZN7cutlass13device_kernelINS_4gemm6kernel13GemmUniversalIN4cute5tupleIJiiiiEEENS1_10collective13CollectiveMmaINS1_37MainloopSm90TmaGmmaWarpSpecializedFP8ILi11ENS5_IJNS4_1CILi1EEESB_SB_EEENS1_32KernelTmaWarpSpecializedPingpongEEENS5_IJNSA_ILi64EEENSA_ILi256EEESF_EEENS_12float_e4m3_tENS5_IJlSB_lEEENS_12float_e5m2_tESJ_NS4_8TiledMMAINS4_8MMA_AtomIJNS4_4SM904GMMA31MMA_64x256x32_F32E4M3E5M2_SS_TNILNSO_7ScaleInE1ELSQ_1EEEEEENS4_6LayoutISC_NS5_IJNSA_ILi0EEESU_SU_EEEEENS5_IJNS4_10UnderscoreESX_SX_EEEEENS4_13SM90_TMA_LOADENS4_14ComposedLayoutINS4_7SwizzleILi2ELi4ELi3EEENS4_18smem_ptr_flag_bitsILi8EEENST_INS5_IJNSA_ILi8EEESF_EEENS5_IJSF_SB_EEEEEEEvNS4_8identityES10_S1A_vS1B_EENS_8epilogue10collective6detail29Sm90TmaWarpSpecializedAdapterINS1E_15DefaultEpilogueISI_SJ_SJ_NS1D_6thread17LinearCombinationISI_Li1EffLNS1I_9ScaleType4KindE0ELNS_15FloatRoundStyleE2ESI_EENS1_15EpilogueDefaultEEEEEvvEEEEvNT_6ParamsE,@function
        .size           _ZN7cutlass13device_kernelINS_4gemm6kernel13GemmUniversalIN4cute5tupleIJiiiiEEENS1_10collective13CollectiveMmaINS1_37MainloopSm90TmaGmmaWarpSpecializedFP8ILi11ENS5_IJNS4_1CILi1EEESB_SB_EEENS1_32KernelTmaWarpSpecializedPingpongEEENS5_IJNSA_ILi64EEENSA_ILi256EEESF_EEENS_12float_e4m3_tENS5_IJlSB_lEEENS_12float_e5m2_tESJ_NS4_8TiledMMAINS4_8MMA_AtomIJNS4_4SM904GMMA31MMA_64x256x32_F32E4M3E5M2_SS_TNILNSO_7ScaleInE1ELSQ_1EEEEEENS4_6LayoutISC_NS5_IJNSA_ILi0EEESU_SU_EEEEENS5_IJNS4_10UnderscoreESX_SX_EEEEENS4_13SM90_TMA_LOADENS4_14ComposedLayoutINS4_7SwizzleILi2ELi4ELi3EEENS4_18smem_ptr_flag_bitsILi8EEENST_INS5_IJNSA_ILi8EEESF_EEENS5_IJSF_SB_EEEEEEEvNS4_8identityES10_S1A_vS1B_EENS_8epilogue10collective6detail29Sm90TmaWarpSpecializedAdapterINS1E_15DefaultEpilogueISI_SJ_SJ_NS1D_6thread17LinearCombinationISI_Li1EffLNS1I_9ScaleType4KindE0ELNS_15FloatRoundStyleE2ESI_EENS1_15EpilogueDefaultEEEEEvvEEEEvNT_6ParamsE,(.L_x_347 - _ZN7cutlass13device_kernelINS_4gemm6kernel13GemmUniversalIN4cute5tupleIJiiiiEEENS1_10collective13CollectiveMmaINS1_37MainloopSm90TmaGmmaWarpSpecializedFP8ILi11ENS5_IJNS4_1CILi1EEESB_SB_EEENS1_32KernelTmaWarpSpecializedPingpongEEENS5_IJNSA_ILi64EEENSA_ILi256EEESF_EEENS_12float_e4m3_tENS5_IJlSB_lEEENS_12float_e5m2_tESJ_NS4_8TiledMMAINS4_8MMA_AtomIJNS4_4SM904GMMA31MMA_64x256x32_F32E4M3E5M2_SS_TNILNSO_7ScaleInE1ELSQ_1EEEEEENS4_6LayoutISC_NS5_IJNSA_ILi0EEESU_SU_EEEEENS5_IJNS4_10UnderscoreESX_SX_EEEEENS4_13SM90_TMA_LOADENS4_14ComposedLayoutINS4_7SwizzleILi2ELi4ELi3EEENS4_18smem_ptr_flag_bitsILi8EEENST_INS5_IJNSA_ILi8EEESF_EEENS5_IJSF_SB_EEEEEEEvNS4_8identityES10_S1A_vS1B_EENS_8epilogue10collective6detail29Sm90TmaWarpSpecializedAdapterINS1E_15DefaultEpilogueISI_SJ_SJ_NS1D_6thread17LinearCombinationISI_Li1EffLNS1I_9ScaleType4KindE0ELNS_15FloatRoundStyleE2ESI_EENS1_15EpilogueDefaultEEEEEvvEEEEvNT_6ParamsE)
        .other          _ZN7cutlass13device_kernelINS_4gemm6kernel13GemmUniversalIN4cute5tupleIJiiiiEEENS1_10collective13CollectiveMmaINS1_37MainloopSm90TmaGmmaWarpSpecializedFP8ILi11ENS5_IJNS4_1CILi1EEESB_SB_EEENS1_32KernelTmaWarpSpecializedPingpongEEENS5_IJNSA_ILi64EEENSA_ILi256EEESF_EEENS_12float_e4m3_tENS5_IJlSB_lEEENS_12float_e5m2_tESJ_NS4_8TiledMMAINS4_8MMA_AtomIJNS4_4SM904GMMA31MMA_64x256x32_F32E4M3E5M2_SS_TNILNSO_7ScaleInE1ELSQ_1EEEEEENS4_6LayoutISC_NS5_IJNSA_ILi0EEESU_SU_EEEEENS5_IJNS4_10UnderscoreESX_SX_EEEEENS4_13SM90_TMA_LOADENS4_14ComposedLayoutINS4_7SwizzleILi2ELi4ELi3EEENS4_18smem_ptr_flag_bitsILi8EEENST_INS5_IJNSA_ILi8EEESF_EEENS5_IJSF_SB_EEEEEEEvNS4_8identityES10_S1A_vS1B_EENS_8epilogue10collective6detail29Sm90TmaWarpSpecializedAdapterINS1E_15DefaultEpilogueISI_SJ_SJ_NS1D_6thread17LinearCombinationISI_Li1EffLNS1I_9ScaleType4KindE0ELNS_15FloatRoundStyleE2ESI_EENS1_15EpilogueDefaultEEEEEvvEEEEvNT_6ParamsE,@"STO_CUDA_ENTRY STV_DEFAULT"
_ZN7cutlass13device_kernelINS_4gemm6kernel13GemmUniversalIN4cute5tupleIJiiiiEEENS1_10collective13CollectiveMmaINS1_37MainloopSm90TmaGmmaWarpSpecializedFP8ILi11ENS5_IJNS4_1CILi1EEESB_SB_EEENS1_32KernelTmaWarpSpecializedPingpongEEENS5_IJNSA_ILi64EEENSA_ILi256EEESF_EEENS_12float_e4m3_tENS5_IJlSB_lEEENS_12float_e5m2_tESJ_NS4_8TiledMMAINS4_8MMA_AtomIJNS4_4SM904GMMA31MMA_64x256x32_F32E4M3E5M2_SS_TNILNSO_7ScaleInE1ELSQ_1EEEEEENS4_6LayoutISC_NS5_IJNSA_ILi0EEESU_SU_EEEEENS5_IJNS4_10UnderscoreESX_SX_EEEEENS4_13SM90_TMA_LOADENS4_14ComposedLayoutINS4_7SwizzleILi2ELi4ELi3EEENS4_18smem_ptr_flag_bitsILi8EEENST_INS5_IJNSA_ILi8EEESF_EEENS5_IJSF_SB_EEEEEEEvNS4_8identityES10_S1A_vS1B_EENS_8epilogue10collective6detail29Sm90TmaWarpSpecializedAdapterINS1E_15DefaultEpilogueISI_SJ_SJ_NS1D_6thread17LinearCombinationISI_Li1EffLNS1I_9ScaleType4KindE0ELNS_15FloatRoundStyleE2ESI_EENS1_15EpilogueDefaultEEEEEvvEEEEvNT_6ParamsE:
[----:B------:R-:W0:Y:S02]  /*0000*/  LDC R1, c[0x0][0x28] ;  /* 0x00000a00ff017b82 */ /* 0x000e240000000800 */
[----:B0-----:R-:W-:Y:S01]  /*0010*/  VIADD R1, R1, 0xfffffef0 ;  /* 0xfffffef001017836 */ /* 0x001fe20000000000 */
[----:B------:R-:W0:Y:S01]  /*0020*/  S2R R2, SR_TID.X ;  /* 0x0000000000027919 */ /* 0x000e220000002100 */
[----:B------:R-:W-:Y:S01]  /*0030*/  ELECT P0, URZ, PT ;  /* 0x00000000003f782f */ /* 0x000fe20003800000 */
[----:B------:R-:W-:Y:S01]  /*0040*/  BSSY B0, `(.L_x_0) ;  /* 0x0000014000007945 */ /* 0x000fe20003800000 */
[----:B0-----:R-:W-:-:S05]  /*0050*/  SHF.R.U32.HI R0, RZ, 0x5, R2 ;  /* 0x00000005ff007819 */ /* 0x001fca0000011602 */
[----:B------:R-:W0:Y:S02]  /*0060*/  SHFL.IDX PT, R3, R0, RZ, 0x1f ;  /* 0x00001fff00037589 */ /* 0x000e2400000e0000 */
[----:B0-----:R-:W-:Y:S02]  /*0070*/  R2UR UR6, R3 ;  /* 0x00000000030672ca */ /* 0x001fe400000e0000 */
[----:B------:R-:W-:-:S05]  /*0080*/  SHF.R.U32.HI R3, RZ, 0x7, R2 ;  /* 0x00000007ff037819 */ /* 0x000fca0000011602 */
[----:B------:R0:W1:Y:S06]  /*0090*/  SHFL.IDX PT, R4, R3, RZ, 0x1f ;  /* 0x00001fff03047589 */ /* 0x00006c00000e0000 */
[----:B------:R-:W-:Y:S02]  /*00a0*/  USHF.R.S32.HI UR4, URZ, 0x1f, UR6 ;  /* 0x0000001f3f047899 */ /* 0x000fe40008011406 */
[----:B------:R-:W-:Y:S02]  /*00b0*/  ISETP.NE.OR P0, PT, RZ, UR6, !P0 ;  /* 0x00000006ff007c0c */ /* 0x000fe4000c705670 */
[----:B------:R-:W-:-:S04]  /*00c0*/  ULEA.HI UR4, UR4, UR6, URZ, 0x2 ;  /* 0x0000000604047291 */ /* 0x000fc8000f8f103f */
[----:B------:R-:W-:-:S04]  /*00d0*/  ULOP3.LUT UR4, UR4, 0xfffffffc, URZ, 0xc0, !UPT ;  /* 0xfffffffc04047892 */ /* 0x000fc8000f8ec03f */
[----:B------:R-:W-:-:S03]  /*00e0*/  UIADD3 UR6, UR6, -UR4, URZ ;  /* 0x8000000406067290 */ /* 0x000fc6000fffe03f */
[----:B0-----:R-:W-:Y:S09]  /*00f0*/  @P0 BRA `(.L_x_1) ;  /* 0x0000000000200947 */ /* 0x001ff20003800000 */
[----:B------:R-:W-:Y:S02]  /*0100*/  ULDC.64 UR4, c[0x0][0x198] ;  /* 0x0000660000047ab9 */ /* 0x000fe40000000a00 */
[----:B------:R-:W-:Y:S02]  /*0110*/  UIADD3 UR8, UP0, UR4, 0xf0, URZ ;  /* 0x000000f004087890 */ /* 0x000fe4000ff1e03f */
[----:B------:R-:W-:Y:S02]  /*0120*/  UIADD3 UR4, UP1, UR4, 0x1f0, URZ ;  /* 0x000001f004047890 */ /* 0x000fe4000ff3e03f */
[----:B------:R-:W-:Y:S02]  /*0130*/  UIADD3.X UR9, URZ, UR5, URZ, UP0, !UPT ;  /* 0x000000053f097290 */ /* 0x000fe400087fe43f */
[----:B------:R-:W-:-:S07]  /*0140*/  UIADD3.X UR5, URZ, UR5, URZ, UP1, !UPT ;  /* 0x000000053f057290 */ /* 0x000fce0008ffe43f */
[----:B------:R0:W-:Y:S02]  /*0150*/  UTMACCTL.PF [UR8] ;  /* 0x00000000080079b9 */ /* 0x0001e40008040000 */
[----:B------:R0:W-:Y:S02]  /*0160*/  UTMACCTL.PF [UR4] ;  /* 0x00000000040079b9 */ /* 0x0001e40008040000 */
[----:B0-----:R-:W-:Y:S01]  /*0170*/  NOP ;  /* 0x0000000000007918 */ /* 0x001fe20000000000 */
.L_x_1:
[----:B------:R-:W-:Y:S05]  /*0180*/  BSYNC B0 ;  /* 0x0000000000007941 */ /* 0x000fea0003800000 */
.L_x_0:
[----:B------:R-:W0:Y:S01]  /*0190*/  SHFL.IDX PT, R5, R0, RZ, 0x1f ;  /* 0x00001fff00057589 */ /* 0x000e2200000e0000 */
[----:B-1----:R-:W-:Y:S01]  /*01a0*/  R2UR UR14, R4 ;  /* 0x00000000040e72ca */ /* 0x002fe200000e0000 */
[----:B------:R-:W-:-:S04]  /*01b0*/  UISETP.NE.AND UP0, UPT, UR6, 0x3, UPT ;  /* 0x000000030600788c */ /* 0x000fc8000bf05270 */
[----:B------:R-:W-:-:S08]  /*01c0*/  UISETP.EQ.OR UP0, UPT, UR6, URZ, !UP0 ;  /* 0x0000003f0600728c */ /* 0x000fd0000c702670 */
[----:B------:R-:W-:Y:S02]  /*01d0*/  UIADD3 UR12, UR14, -0x1, URZ ;  /* 0xffffffff0e0c7890 */ /* 0x000fe4000fffe03f */
[----:B------:R-:W-:Y:S02]  /*01e0*/  UISETP.EQ.AND UP0, UPT, UR14, URZ, UP0 ;  /* 0x0000003f0e00728c */ /* 0x000fe40008702270 */
[----:B------:R-:W-:Y:S02]  /*01f0*/  UISETP.GE.U32.AND UP1, UPT, UR12, 0x2, UPT ;  /* 0x000000020c00788c */ /* 0x000fe4000bf26070 */
[----:B------:R-:W-:Y:S01]  /*0200*/  USEL UR13, URZ, 0x1, !UP0 ;  /* 0x000000013f0d7887 */ /* 0x000fe2000c000000 */
[----:B0-----:R-:W-:-:S03]  /*0210*/  ISETP.NE.AND P0, PT, R5, RZ, PT ;  /* 0x000000ff0500720c */ /* 0x001fc60003f05270 */
[----:B------:R-:W-:-:S10]  /*0220*/  USEL UR13, UR13, 0x2, UP1 ;  /* 0x000000020d0d7887 */ /* 0x000fd40008800000 */
[----:B------:R-:W-:Y:S05]  /*0230*/  @P0 BRA `(.L_x_2) ;  /* 0x00000000009c0947 */ /* 0x000fea0003800000 */
[----:B------:R-:W-:Y:S01]  /*0240*/  ELECT P0, URZ, PT ;  /* 0x00000000003f782f */ /* 0x000fe20003800000 */
[----:B------:R-:W-:-:S12]  /*0250*/  BSSY B0, `(.L_x_2) ;  /* 0x0000025000007945 */ /* 0x000fd80003800000 */
[----:B------:R-:W-:Y:S05]  /*0260*/  @!P0 BRA `(.L_x_3) ;  /* 0x00000000008c8947 */ /* 0x000fea0003800000 */
[----:B------:R-:W0:Y:S01]  /*0270*/  S2UR UR7, SR_CgaCtaId ;  /* 0x00000000000779c3 */ /* 0x000e220000008800 */
[----:B------:R-:W-:Y:S01]  /*0280*/  UMOV UR4, 0x400 ;  /* 0x0000040000047882 */ /* 0x000fe20000000000 */
[----:B------:R-:W-:Y:S01]  /*0290*/  UMOV UR5, 0x1 ;  /* 0x0000000100057882 */ /* 0x000fe20000000000 */
[----:B------:R-:W-:Y:S02]  /*02a0*/  UMOV UR8, 0x80 ;  /* 0x0000008000087882 */ /* 0x000fe40000000000 */
[----:B------:R-:W-:-:S04]  /*02b0*/  UIADD3 UR8, -UR8, 0x100000, URZ ;  /* 0x0010000008087890 */ /* 0x000fc8000fffe13f */
[----:B------:R-:W-:Y:S02]  /*02c0*/  USHF.L.U32 UR9, UR8, 0xb, URZ ;  /* 0x0000000b08097899 */ /* 0x000fe4000800063f */
[----:B------:R-:W-:Y:S02]  /*02d0*/  USHF.L.U32 UR8, UR8, 0x1, URZ ;  /* 0x0000000108087899 */ /* 0x000fe4000800063f */
[----:B0-----:R-:W-:Y:S02]  /*02e0*/  ULEA UR7, UR7, UR4, 0x18 ;  /* 0x0000000407077291 */ /* 0x001fe4000f8ec03f */
[----:B------:R-:W-:-:S04]  /*02f0*/  UIADD3 UR4, -UR5, 0x100000, URZ ;  /* 0x0010000005047890 */ /* 0x000fc8000fffe13f */
[----:B------:R-:W-:Y:S02]  /*0300*/  USHF.L.U32 UR5, UR4, 0xb, URZ ;  /* 0x0000000b04057899 */ /* 0x000fe4000800063f */
[----:B------:R-:W-:Y:S01]  /*0310*/  USHF.L.U32 UR4, UR4, 0x1, URZ ;  /* 0x0000000104047899 */ /* 0x000fe2000800063f */
[----:B------:R-:W0:Y:S11]  /*0320*/  FENCE.VIEW.ASYNC.S ;  /* 0x00000000000073c6 */ /* 0x000e360000000000 */
[----:B0-----:R0:W1:Y:S01]  /*0330*/  SYNCS.EXCH.64 URZ, [UR7], UR4 ;  /* 0x00000004073f75b2 */ /* 0x0010620008000100 */
[----:B------:R0:W2:Y:S01]  /*0340*/  SYNCS.EXCH.64 URZ, [UR7+0x58], UR8 ;  /* 0x00005808073f75b2 */ /* 0x0000a20008000100 */
[----:B------:R0:W3:Y:S01]  /*0350*/  SYNCS.EXCH.64 URZ, [UR7+0x8], UR4 ;  /* 0x00000804073f75b2 */ /* 0x0000e20008000100 */
[----:B------:R0:W4:Y:S01]  /*0360*/  SYNCS.EXCH.64 URZ, [UR7+0x60], UR8 ;  /* 0x00006008073f75b2 */ /* 0x0001220008000100 */
[----:B------:R0:W0:Y:S01]  /*0370*/  SYNCS.EXCH.64 URZ, [UR7+0x10], UR4 ;  /* 0x00001004073f75b2 */ /* 0x0000220008000100 */
        /* <DEDUP_REMOVED lines=17> */
[----:B------:R-:W-:Y:S01]  /*0490*/  NOP ;  /* 0x0000000000007918 */ /* 0x000fe20000000000 */
.L_x_3:
[----:B0-----:R-:W-:Y:S05]  /*04a0*/  BSYNC B0 ;  /* 0x0000000000007941 */ /* 0x001fea0003800000 */
.L_x_2:
[----:B------:R-:W0:Y:S01]  /*04b0*/  SHFL.IDX PT, R5, R0, RZ, 0x1f ;  /* 0x00001fff00057589 */ /* 0x000e2200000e0000 */
[----:B------:R-:W-:Y:S01]  /*04c0*/  ELECT P0, URZ, PT ;  /* 0x00000000003f782f */ /* 0x000fe20003800000 */
[----:B------:R-:W-:Y:S01]  /*04d0*/  NOP ;  /* 0x0000000000007918 */ /* 0x000fe20000000000 */
[----:B------:R-:W-:Y:S01]  /*04e0*/  ELECT P1, URZ, PT ;  /* 0x00000000003f782f */ /* 0x000fe20003820000 */
[----:B------:R-:W5:Y:S01]  /*04f0*/  SHFL.IDX PT, R4, R0, RZ, 0x1f ;  /* 0x00001fff00047589 */ /* 0x000f6200000e0000 */
[----:B------:R-:W-:Y:S01]  /*0500*/  UMOV UR4, 0x20 ;  /* 0x0000002000047882 */ /* 0x000fe20000000000 */
[----:B------:R-:W-:Y:S01]  /*0510*/  UMOV UR9, 0x80 ;  /* 0x0000008000097882 */ /* 0x000fe20000000000 */
[----:B------:R-:W-:Y:S01]  /*0520*/  NOP ;  /* 0x0000000000007918 */ /* 0x000fe20000000000 */
[----:B------:R1:W2:Y:S01]  /*0530*/  SHFL.IDX PT, R0, R3, RZ, 0x1f ;  /* 0x00001fff03007589 */ /* 0x0002a200000e0000 */
[----:B------:R-:W-:Y:S01]  /*0540*/  ULDC.64 UR22, c[0x0][0x208] ;  /* 0x0000820000167ab9 */ /* 0x000fe20000000a00 */
[----:B-1----:R-:W-:-:S04]  /*0550*/  SHF.R.S32.HI R3, RZ, 0x1f, R2 ;  /* 0x0000001fff037819 */ /* 0x002fc80000011402 */
[----:B------:R-:W-:Y:S02]  /*0560*/  LEA.HI R3, R3, R2, RZ, 0x7 ;  /* 0x0000000203037211 */ /* 0x000fe400078f38ff */
[----:B0-----:R-:W-:Y:S02]  /*0570*/  ISETP.NE.OR P0, PT, R5, RZ, !P0 ;  /* 0x000000ff0500720c */ /* 0x001fe40004705670 */
[----:B------:R-:W-:Y:S02]  /*0580*/  LOP3.LUT R3, R3, 0xffffff80, RZ, 0xc0, !PT ;  /* 0xffffff8003037812 */ /* 0x000fe400078ec0ff */
[----:B-----5:R-:W-:-:S03]  /*0590*/  ISETP.NE.OR P1, PT, R4, RZ, !P1 ;  /* 0x000000ff0400720c */ /* 0x020fc60004f25670 */
[----:B------:R-:W-:Y:S01]  /*05a0*/  IMAD.IADD R3, R2, 0x1, -R3 ;  /* 0x0000000102037824 */ /* 0x000fe200078e0a03 */
[----:B--2---:R-:W-:-:S05]  /*05b0*/  R2UR UR17, R0 ;  /* 0x00000000001172ca */ /* 0x004fca00000e0000 */
[----:B------:R-:W-:-:S04]  /*05c0*/  VOTEU.ALL UP0, P0 ;  /* 0x00000000003f7886 */ /* 0x000fc80000000000 */
[----:B------:R-:W-:Y:S01]  /*05d0*/  VOTEU.ALL UP1, P1 ;  /* 0x00000000003f7886 */ /* 0x000fe20000820000 */
[----:B------:R-:W0:Y:S01]  /*05e0*/  @!UP0 S2UR UR8, SR_CgaCtaId ;  /* 0x00000000000889c3 */ /* 0x000e220000008800 */
[----:B------:R-:W-:Y:S01]  /*05f0*/  @!UP0 UMOV UR7, 0x400 ;  /* 0x0000040000078882 */ /* 0x000fe20000000000 */
[----:B------:R-:W-:-:S04]  /*0600*/  @!UP0 UIADD3 UR4, -UR4, 0x100000, URZ ;  /* 0x0010000004048890 */ /* 0x000fc8000fffe13f */
[----:B------:R-:W-:Y:S02]  /*0610*/  @!UP0 USHF.L.U32 UR5, UR4, 0xb, URZ ;  /* 0x0000000b04058899 */ /* 0x000fe4000800063f */
[----:B------:R-:W-:Y:S01]  /*0620*/  @!UP0 USHF.L.U32 UR4, UR4, 0x1, URZ ;  /* 0x0000000104048899 */ /* 0x000fe2000800063f */
[----:B------:R-:W-:Y:S01]  /*0630*/  @!UP1 UMOV UR10, 0x400 ;  /* 0x00000400000a9882 */ /* 0x000fe20000000000 */
[----:B------:R-:W-:Y:S01]  /*0640*/  VOTEU.ALL UP2, P1 ;  /* 0x00000000003f7886 */ /* 0x000fe20000840000 */
[----:B------:R-:W-:Y:S01]  /*0650*/  VOTEU.ALL UP3, P1 ;  /* 0x00000000003f7886 */ /* 0x000fe20000860000 */
[----:B------:R-:W-:Y:S01]  /*0660*/  VOTEU.ALL UP4, P1 ;  /* 0x00000000003f7886 */ /* 0x000fe20000880000 */
[----:B------:R-:W1:Y:S01]  /*0670*/  @!UP1 S2UR UR11, SR_CgaCtaId ;  /* 0x00000000000b99c3 */ /* 0x000e620000008800 */
[----:B------:R-:W-:Y:S01]  /*0680*/  VOTEU.ALL UP5, P1 ;  /* 0x00000000003f7886 */ /* 0x000fe200008a0000 */
[----:B------:R-:W-:Y:S01]  /*0690*/  ISETP.NE.AND P1, PT, RZ, UR14, PT ;  /* 0x0000000eff007c0c */ /* 0x000fe2000bf25270 */
[----:B0-----:R-:W-:-:S02]  /*06a0*/  @!UP0 ULEA UR7, UR8, UR7, 0x18 ;  /* 0x0000000708078291 */ /* 0x001fc4000f8ec03f */
[----:B------:R-:W-:-:S04]  /*06b0*/  @!UP1 UIADD3 UR8, -UR9, 0x100000, URZ ;  /* 0x0010000009089890 */ /* 0x000fc8000fffe13f */
[----:B------:R-:W-:Y:S02]  /*06c0*/  @!UP1 USHF.L.U32 UR9, UR8, 0xb, URZ ;  /* 0x0000000b08099899 */ /* 0x000fe4000800063f */
[----:B------:R-:W-:Y:S01]  /*06d0*/  @!UP1 USHF.L.U32 UR8, UR8, 0x1, URZ ;  /* 0x0000000108089899 */ /* 0x000fe2000800063f */
[----:B------:R-:W-:Y:S01]  /*06e0*/  VOTEU.ALL UP0, P0 ;  /* 0x00000000003f7886 */ /* 0x000fe20000000000 */
[----:B-1----:R-:W-:Y:S01]  /*06f0*/  @!UP1 ULEA UR10, UR11, UR10, 0x18 ;  /* 0x0000000a0b0a9291 */ /* 0x002fe2000f8ec03f */
[----:B------:R-:W-:Y:S01]  /*0700*/  VOTEU.ALL UP1, P0 ;  /* 0x00000000003f7886 */ /* 0x000fe20000020000 */
[----:B------:R-:W0:Y:S02]  /*0710*/  FENCE.VIEW.ASYNC.S ;  /* 0x00000000000073c6 */ /* 0x000e240000000000 */
[----:B0-----:R-:W3:Y:S02]  /*0720*/  @!UP0 SYNCS.EXCH.64 URZ, [UR7+0xe0], UR4 ;  /* 0x0000e004073f85b2 */ /* 0x001ee40008000100 */
[----:B------:R0:W3:Y:S01]  /*0730*/  @!UP1 SYNCS.EXCH.64 URZ, [UR7+0xe8], UR4 ;  /* 0x0000e804073f95b2 */ /* 0x0000e20008000100 */
[----:B------:R-:W-:Y:S01]  /*0740*/  NOP ;  /* 0x0000000000007918 */ /* 0x000fe20000000000 */
[----:B0-----:R-:W-:-:S02]  /*0750*/  ULDC.64 UR4, c[0x0][0x598] ;  /* 0x0001660000047ab9 */ /* 0x001fc40000000a00 */
[----:B------:R-:W-:Y:S02]  /*0760*/  ISETP.NE.U32.AND P0, PT, RZ, UR4, PT ;  /* 0x00000004ff007c0c */ /* 0x000fe4000bf05070 */
[----:B------:R0:W3:Y:S02]  /*0770*/  @!UP2 SYNCS.EXCH.64 URZ, [UR10+0xc0], UR8 ;  /* 0x0000c0080a3fa5b2 */ /* 0x0000e40008000100 */
[----:B------:R-:W-:Y:S01]  /*0780*/  ISETP.NE.AND.EX P0, PT, RZ, UR5, PT, P0 ;  /* 0x00000005ff007c0c */ /* 0x000fe2000bf05300 */
[----:B------:R0:W3:Y:S01]  /*0790*/  @!UP3 SYNCS.EXCH.64 URZ, [UR10+0xc8], UR8 ;  /* 0x0000c8080a3fb5b2 */ /* 0x0000e20008000100 */
[----:B------:R0:W3:Y:S01]  /*07a0*/  @!UP4 SYNCS.EXCH.64 URZ, [UR10+0xd0], UR8 ;  /* 0x0000d0080a3fc5b2 */ /* 0x0000e20008000100 */
[----:B------:R0:W3:Y:S01]  /*07b0*/  @!UP5 SYNCS.EXCH.64 URZ, [UR10+0xd8], UR8 ;  /* 0x0000d8080a3fd5b2 */ /* 0x0000e20008000100 */
[----:B------:R-:W-:Y:S01]  /*07c0*/  NOP ;  /* 0x0000000000007918 */ /* 0x000fe20000000000 */
[----:B---34-:R-:W-:Y:S08]  /*07d0*/  BAR.SYNC.DEFER_BLOCKING 0x0 ;  /* 0x0000000000007b1d */ /* 0x018ff00000010000 */
[----:B0-----:R-:W-:Y:S05]  /*07e0*/  @!P0 BRA `(.L_x_4) ;  /* 0x0000000000208947 */ /* 0x001fea0003800000 */
[----:B------:R-:W0:Y:S02]  /*07f0*/  LDC.64 R4, c[0x0][0x598] ;  /* 0x00016600ff047b82 */ /* 0x000e240000000a00 */
[----:B0-----:R-:W2:Y:S02]  /*0800*/  LDG.E.64 R4, desc[UR22][R4.64] ;  /* 0x0000001604047981 */ /* 0x001ea4000c1e1b00 */
[----:B--2---:R-:W-:-:S04]  /*0810*/  ISETP.NE.U32.AND P0, PT, R4, RZ, PT ;  /* 0x000000ff0400720c */ /* 0x004fc80003f05070 */
[----:B------:R-:W-:-:S13]  /*0820*/  ISETP.NE.AND.EX P0, PT, R5, RZ, PT, P0 ;  /* 0x000000ff0500720c */ /* 0x000fda0003f05300 */
[----:B------:R-:W-:Y:S05]  /*0830*/  @!P0 BRA `(.L_x_4) ;  /* 0x00000000000c8947 */ /* 0x000fea0003800000 */
[----:B------:R-:W2:Y:S02]  /*0840*/  LD.E R4, desc[UR22][R4.64] ;  /* 0x0000001604047980 */ /* 0x000ea4000c101900 */
[----:B--2---:R-:W-:Y:S01]  /*0850*/  R2UR UR24, R4 ;  /* 0x00000000041872ca */ /* 0x004fe200000e0000 */
[----:B------:R-:W-:-:S14]  /*0860*/  BRA `(.L_x_5) ;  /* 0x0000000000247947 */ /* 0x000fdc0003800000 */
.L_x_4:
[----:B------:R-:W-:Y:S02]  /*0870*/  ULDC.64 UR4, c[0x0][0x588] ;  /* 0x0001620000047ab9 */ /* 0x000fe40000000a00 */
[----:B------:R-:W-:-:S04]  /*0880*/  ISETP.NE.U32.AND P0, PT, RZ, UR4, PT ;  /* 0x00000004ff007c0c */ /* 0x000fc8000bf05070 */
[----:B------:R-:W-:-:S13]  /*0890*/  ISETP.NE.AND.EX P0, PT, RZ, UR5, PT, P0 ;  /* 0x00000005ff007c0c */ /* 0x000fda000bf05300 */
[----:B------:R-:W-:Y:S05]  /*08a0*/  @!P0 BRA `(.L_x_6) ;  /* 0x0000000000108947 */ /* 0x000fea0003800000 */
[----:B------:R-:W0:Y:S02]  /*08b0*/  LDC.64 R4, c[0x0][0x588] ;  /* 0x00016200ff047b82 */ /* 0x000e240000000a00 */
[----:B0-----:R-:W2:Y:S02]  /*08c0*/  LDG.E R4, desc[UR22][R4.64] ;  /* 0x0000001604047981 */ /* 0x001ea4000c1e1900 */
[----:B--2---:R-:W-:Y:S01]  /*08d0*/  R2UR UR24, R4 ;  /* 0x00000000041872ca */ /* 0x004fe200000e0000 */
[----:B------:R-:W-:-:S14]  /*08e0*/  BRA `(.L_x_5) ;  /* 0x0000000000047947 */ /* 0x000fdc0003800000 */
.L_x_6:
[----:B------:R-:W-:-:S05]  /*08f0*/  ULDC UR24, c[0x0][0x580] ;  /* 0x0001600000187ab9 */ /* 0x000fca0000000800 */
.L_x_5:
[----:B------:R-:W-:Y:S02]  /*0900*/  ULDC.64 UR4, c[0x0][0x5a0] ;  /* 0x0001680000047ab9 */ /* 0x000fe40000000a00 */
[----:B------:R-:W-:-:S04]  /*0910*/  ISETP.NE.U32.AND P0, PT, RZ, UR4, PT ;  /* 0x00000004ff007c0c */ /* 0x000fc8000bf05070 */
[----:B------:R-:W-:-:S13]  /*0920*/  ISETP.NE.AND.EX P0, PT, RZ, UR5, PT, P0 ;  /* 0x00000005ff007c0c */ /* 0x000fda000bf05300 */
[----:B------:R-:W-:Y:S05]  /*0930*/  @!P0 BRA `(.L_x_7) ;  /* 0x0000000000208947 */ /* 0x000fea0003800000 */
        /* <DEDUP_REMOVED lines=8> */
.L_x_7:
        /* <DEDUP_REMOVED lines=8> */
.L_x_9:
[----:B------:R-:W-:-:S05]  /*0a40*/  ULDC UR25, c[0x0][0x584] ;  /* 0x0001610000197ab9 */ /* 0x000fca0000000800 */
.L_x_8:
[----:B------:R-:W0:Y:S01]  /*0a50*/  LDC R0, c[0x0][0x65c] ;  /* 0x00019700ff007b82 */ /* 0x000e220000000800 */
[----:B------:R-:W1:Y:S01]  /*0a60*/  S2R R12, SR_CTAID.Y ;  /* 0x00000000000c7919 */ /* 0x000e620000002600 */
[----:B------:R-:W-:Y:S01]  /*0a70*/  IMAD.MOV.U32 R5, RZ, RZ, RZ ;  /* 0x000000ffff057224 */ /* 0x000fe200078e00ff */
[----:B------:R-:W-:Y:S01]  /*0a80*/  UISETP.NE.AND UP0, UPT, UR14, 0x2, UPT ;  /* 0x000000020e00788c */ /* 0x000fe2000bf05270 */
[----:B------:R-:W2:Y:S01]  /*0a90*/  S2R R4, SR_CTAID.X ;  /* 0x0000000000047919 */ /* 0x000ea20000002500 */
[----:B------:R-:W-:Y:S01]  /*0aa0*/  ULDC UR7, c[0x0][0x28c] ;  /* 0x0000a30000077ab9 */ /* 0x000fe20000000800 */
[----:B------:R-:W-:Y:S01]  /*0ab0*/  UMOV UR5, URZ ;  /* 0x0000003f00057c82 */ /* 0x000fe20008000000 */
[----:B------:R-:W-:Y:S02]  /*0ac0*/  UIADD3 UR7, UR7, 0x3f, URZ ;  /* 0x0000003f07077890 */ /* 0x000fe4000fffe03f */
[----:B------:R-:W-:Y:S01]  /*0ad0*/  PLOP3.LUT P0, PT, PT, PT, UP0, 0x80, 0x0 ;  /* 0x000000000000781c */ /* 0x000fe20003f0f008 */
[----:B------:R-:W-:Y:S01]  /*0ae0*/  UMOV UR4, URZ ;  /* 0x0000003f00047c82 */ /* 0x000fe20008000000 */
[----:B------:R-:W-:Y:S01]  /*0af0*/  ULDC.64 UR18, c[0x0][0x650] ;  /* 0x0001940000127ab9 */ /* 0x000fe20000000a00 */
[----:B------:R-:W-:-:S04]  /*0b00*/  USHF.R.S32.HI UR10, URZ, 0x1f, UR7 ;  /* 0x0000001f3f0a7899 */ /* 0x000fc80008011407 */
[----:B------:R-:W-:-:S04]  /*0b10*/  ULEA.HI UR10, UR10, UR7, URZ, 0x6 ;  /* 0x000000070a0a7291 */ /* 0x000fc8000f8f303f */
[----:B------:R-:W-:Y:S01]  /*0b20*/  USHF.R.S32.HI UR14, URZ, 0x6, UR10 ;  /* 0x000000063f0e7899 */ /* 0x000fe2000801140a */
[----:B0-----:R-:W-:-:S13]  /*0b30*/  ISETP.NE.AND P2, PT, R0, 0x1, PT ;  /* 0x000000010000780c */ /* 0x001fda0003f45270 */
[----:B------:R-:W2:Y:S01]  /*0b40*/  @P2 LDC R9, c[0x0][0x10] ;  /* 0x00000400ff092b82 */ /* 0x000ea20000000800 */
[----:B-1----:R-:W-:Y:S02]  /*0b50*/  @P2 IMAD.MOV.U32 R6, RZ, RZ, R12 ;  /* 0x000000ffff062224 */ /* 0x002fe400078e000c */
[----:B------:R-:W-:-:S05]  /*0b60*/  @P2 IMAD.MOV.U32 R7, RZ, RZ, RZ ;  /* 0x000000ffff072224 */ /* 0x000fca00078e00ff */
[----:B------:R-:W0:Y:S01]  /*0b70*/  @!P2 LDC R11, c[0x0][0xc] ;  /* 0x00000300ff0bab82 */ /* 0x000e220000000800 */
[----:B------:R-:W-:Y:S01]  /*0b80*/  ULDC UR8, c[0x0][0xc] ;  /* 0x0000030000087ab9 */ /* 0x000fe20000000800 */
[----:B------:R-:W-:Y:S01]  /*0b90*/  ULDC UR9, c[0x0][0x10] ;  /* 0x0000040000097ab9 */ /* 0x000fe20000000800 */
[----:B------:R-:W-:Y:S01]  /*0ba0*/  ULDC UR7, c[0x0][0x14] ;  /* 0x0000050000077ab9 */ /* 0x000fe20000000800 */
[----:B------:R-:W-:-:S04]  /*0bb0*/  UIMAD.WIDE.U32 UR8, UR8, UR9, URZ ;  /* 0x00000009080872a5 */ /* 0x000fc8000f8e003f */
[----:B------:R-:W-:Y:S02]  /*0bc0*/  UIMAD.WIDE.U32 UR20, UR8, UR7, URZ ;  /* 0x00000007081472a5 */ /* 0x000fe4000f8e003f */
[----:B------:R-:W-:-:S04]  /*0bd0*/  UIMAD UR15, UR9, UR7, URZ ;  /* 0x00000007090f72a4 */ /* 0x000fc8000f8e023f */
[----:B------:R-:W-:Y:S01]  /*0be0*/  UIADD3 UR15, UR21, UR15, URZ ;  /* 0x0000000f150f7290 */ /* 0x000fe2000fffe03f */
[----:B--2---:R-:W-:-:S04]  /*0bf0*/  @P2 IMAD.WIDE.U32 R8, R4, R9, R6 ;  /* 0x0000000904082225 */ /* 0x004fc800078e0006 */
[----:B------:R-:W-:Y:S02]  /*0c00*/  @P2 IMAD.MOV.U32 R13, RZ, RZ, R8 ;  /* 0x000000ffff0d2224 */ /* 0x000fe400078e0008 */
[----:B0-----:R-:W-:-:S04]  /*0c10*/  @!P2 IMAD.WIDE.U32 R6, R11, R12, R4 ;  /* 0x0000000c0b06a225 */ /* 0x001fc800078e0004 */
[----:B------:R-:W-:Y:S02]  /*0c20*/  @P2 IMAD.MOV.U32 R11, RZ, RZ, RZ ;  /* 0x000000ffff0b2224 */ /* 0x000fe400078e00ff */
[----:B------:R-:W-:Y:S02]  /*0c30*/  @!P2 IMAD.MOV.U32 R13, RZ, RZ, R6 ;  /* 0x000000ffff0da224 */ /* 0x000fe400078e0006 */
[----:B------:R-:W-:Y:S02]  /*0c40*/  @P2 IMAD.IADD R10, R9, 0x1, R11 ;  /* 0x00000001090a2824 */ /* 0x000fe400078e020b */
[----:B------:R-:W-:Y:S01]  /*0c50*/  @!P2 IMAD.MOV.U32 R10, RZ, RZ, R7 ;  /* 0x000000ffff0aa224 */ /* 0x000fe200078e0007 */
[----:B------:R0:W-:Y:S01]  /*0c60*/  STL [R1+0x80], R13 ;  /* 0x0000800d01007387 */ /* 0x0001e20000100800 */
[----:B------:R-:W-:Y:S02]  /*0c70*/  IMAD.MOV.U32 R18, RZ, RZ, R13 ;  /* 0x000000ffff127224 */ /* 0x000fe400078e000d */
[----:B------:R-:W-:Y:S01]  /*0c80*/  IMAD.MOV.U32 R19, RZ, RZ, R10 ;  /* 0x000000ffff137224 */ /* 0x000fe200078e000a */
[----:B------:R0:W-:Y:S01]  /*0c90*/  STL [R1+0x7c], R10 ;  /* 0x00007c0a01007387 */ /* 0x0001e20000100800 */
[----:B------:R-:W-:Y:S05]  /*0ca0*/  @P0 BRA `(.L_x_10) ;  /* 0x0000000000280947 */ /* 0x000fea0003800000 */
[----:B------:R-:W-:Y:S01]  /*0cb0*/  IADD3 R18, P0, R18, UR20, RZ ;  /* 0x0000001412127c10 */ /* 0x000fe2000ff1e0ff */
[----:B------:R-:W-:Y:S02]  /*0cc0*/  UISETP.GE.U32.AND UP0, UPT, UR14, 0xb, UPT ;  /* 0x0000000b0e00788c */ /* 0x000fe4000bf06070 */
[----:B------:R-:W-:Y:S01]  /*0cd0*/  UIMAD.WIDE.U32 UR4, UR14, -0x45d1745d, URZ ;  /* 0xba2e8ba30e0478a5 */ /* 0x000fe2000f8e003f */
[----:B------:R-:W-:Y:S01]  /*0ce0*/  IADD3.X R19, R19, UR15, RZ, P0, !PT ;  /* 0x0000000f13137c10 */ /* 0x000fe200087fe4ff */
[----:B------:R1:W-:Y:S02]  /*0cf0*/  STL [R1+0x80], R18 ;  /* 0x0000801201007387 */ /* 0x0003e40000100800 */
[----:B------:R-:W-:Y:S02]  /*0d00*/  USHF.R.U32.HI UR5, URZ, 0x3, UR5 ;  /* 0x000000033f057899 */ /* 0x000fe40008011605 */
[----:B------:R1:W-:Y:S01]  /*0d10*/  STL [R1+0x7c], R19 ;  /* 0x00007c1301007387 */ /* 0x0003e20000100800 */
[----:B------:R-:W-:-:S02]  /*0d20*/  UMOV UR4, URZ ;  /* 0x0000003f00047c82 */ /* 0x000fc40008000000 */
[----:B------:R-:W-:Y:S02]  /*0d30*/  @UP0 ULOP3.LUT UR4, UR5, 0x1, URZ, 0xc0, !UPT ;  /* 0x0000000105040892 */ /* 0x000fe4000f8ec03f */
[----:B------:R-:W-:-:S12]  /*0d40*/  UIMAD UR5, UR5, -0xb, UR14 ;  /* 0xfffffff5050578a4 */ /* 0x000fd8000f8e020e */
.L_x_10:
[----:B------:R-:W-:Y:S01]  /*0d50*/  IMAD.MOV.U32 R8, RZ, RZ, -0x1 ;  /* 0xffffffffff087424 */ /* 0x000fe200078e00ff */
[----:B------:R-:W-:Y:S01]  /*0d60*/  ISETP.GE.U32.AND P0, PT, R18, UR18, PT ;  /* 0x0000001212007c0c */ /* 0x000fe2000bf06070 */
[----:B------:R-:W-:Y:S01]  /*0d70*/  IMAD.MOV.U32 R6, RZ, RZ, -0x1 ;  /* 0xffffffffff067424 */ /* 0x000fe200078e00ff */
[----:B------:R-:W-:Y:S01]  /*0d80*/  PRMT R0, RZ, 0x7610, R0 ;  /* 0x00007610ff007816 */ /* 0x000fe20000000000 */
[----:B------:R-:W-:Y:S01]  /*0d90*/  IMAD.MOV.U32 R7, RZ, RZ, -0x1 ;  /* 0xffffffffff077424 */ /* 0x000fe200078e00ff */
[----:B------:R2:W-:Y:S01]  /*0da0*/  STL [R1+0x84], R8 ;  /* 0x0000840801007387 */ /* 0x0005e20000100800 */
[----:B------:R-:W-:-:S03]  /*0db0*/  ISETP.GE.U32.AND.EX P0, PT, R19, UR19, PT, P0 ;  /* 0x0000001313007c0c */ /* 0x000fc6000bf06100 */
[----:B------:R2:W-:Y:S04]  /*0dc0*/  STL [R1+0x78], R6 ;  /* 0x0000780601007387 */ /* 0x0005e80000100800 */
[----:B------:R2:W-:Y:S06]  /*0dd0*/  STL [R1+0x88], R7 ;  /* 0x0000880701007387 */ /* 0x0005ec0000100800 */
[----:B------:R-:W-:Y:S05]  /*0de0*/  @P0 BRA `(.L_x_11) ;  /* 0x0000000400680947 */ /* 0x000fea0003800000 */
[----:B------:R-:W3:Y:S01]  /*0df0*/  LDC.64 R14, c[0x0][0x628] ;  /* 0x00018a00ff0e7b82 */ /* 0x000ee20000000a00 */
[----:B--2---:R-:W-:Y:S02]  /*0e00*/  IMAD.MOV.U32 R6, RZ, RZ, R18 ;  /* 0x000000ffff067224 */ /* 0x004fe400078e0012 */
[----:B------:R-:W-:-:S05]  /*0e10*/  IMAD.MOV.U32 R7, RZ, RZ, R19 ;  /* 0x000000ffff077224 */ /* 0x000fca00078e0013 */
[----:B------:R-:W2:Y:S08]  /*0e20*/  LDC R0, c[0x0][0x630] ;  /* 0x00018c00ff007b82 */ /* 0x000eb00000000800 */
[----:B------:R-:W4:Y:S01]  /*0e30*/  LDC.64 R16, c[0x0][0x620] ;  /* 0x00018800ff107b82 */ /* 0x000f220000000a00 */
[----:B---3--:R-:W-:-:S04]  /*0e40*/  ISETP.NE.U32.AND P0, PT, R14, RZ, PT ;  /* 0x000000ff0e00720c */ /* 0x008fc80003f05070 */
[----:B------:R-:W-:-:S13]  /*0e50*/  ISETP.NE.AND.EX P0, PT, R15, RZ, PT, P0 ;  /* 0x000000ff0f00720c */ /* 0x000fda0003f05300 */
[----:B--2-4-:R-:W-:Y:S05]  /*0e60*/  @!P0 BRA `(.L_x_12) ;  /* 0x0000000000288947 */ /* 0x014fea0003800000 */
[----:B------:R-:W2:Y:S02]  /*0e70*/  LDC R11, c[0x0][0x634] ;  /* 0x00018d00ff0b7b82 */ /* 0x000ea40000000800 */
[----:B--2---:R-:W-:-:S05]  /*0e80*/  IADD3 R11, P0, R18, R11, RZ ;  /* 0x0000000b120b7210 */ /* 0x004fca0007f1e0ff */
[----:B0-----:R-:W-:-:S04]  /*0e90*/  IMAD.X R13, RZ, RZ, R19, P0 ;  /* 0x000000ffff0d7224 */ /* 0x001fc800000e0613 */
[----:B------:R-:W-:-:S04]  /*0ea0*/  IMAD.WIDE.U32 R6, R13, R14, RZ ;  /* 0x0000000e0d067225 */ /* 0x000fc800078e00ff */
[----:B------:R-:W-:-:S04]  /*0eb0*/  IMAD.WIDE.U32 R8, P0, R11, R15, R6 ;  /* 0x0000000f0b087225 */ /* 0x000fc80007800006 */
[----:B------:R-:W-:-:S04]  /*0ec0*/  IMAD.WIDE.U32 R6, R11, R14, RZ ;  /* 0x0000000e0b067225 */ /* 0x000fc800078e00ff */
[----:B------:R-:W-:Y:S01]  /*0ed0*/  IMAD.X R11, RZ, RZ, RZ, P0 ;  /* 0x000000ffff0b7224 */ /* 0x000fe200000e06ff */
[----:B------:R-:W-:Y:S01]  /*0ee0*/  IADD3 RZ, P0, R7, R8, RZ ;  /* 0x0000000807ff7210 */ /* 0x000fe20007f1e0ff */
[----:B------:R-:W-:-:S04]  /*0ef0*/  IMAD.MOV.U32 R10, RZ, RZ, R9 ;  /* 0x000000ffff0a7224 */ /* 0x000fc800078e0009 */
[----:B------:R-:W-:-:S08]  /*0f00*/  IMAD.WIDE.U32.X R6, R13, R15, R10, P0 ;  /* 0x0000000f0d067225 */ /* 0x000fd000000e040a */
.L_x_12:
[-CC-:B------:R-:W-:Y:S01]  /*0f10*/  SHF.R.U64 R25, R6, R0.reuse, R7.reuse ;  /* 0x0000000006197219 */ /* 0x180fe20000001207 */
[----:B0-----:R-:W0:Y:S01]  /*0f20*/  LDC R10, c[0x0][0x618] ;  /* 0x00018600ff0a7b82 */ /* 0x001e220000000800 */
[----:B------:R-:W-:Y:S01]  /*0f30*/  SHF.R.U32.HI R5, RZ, R0, R7 ;  /* 0x00000000ff057219 */ /* 0x000fe20000011607 */
[----:B------:R-:W-:Y:S01]  /*0f40*/  IMAD.MOV.U32 R6, RZ, RZ, R18 ;  /* 0x000000ffff067224 */ /* 0x000fe200078e0012 */
[----:B------:R-:W-:Y:S01]  /*0f50*/  IADD3 R9, P0, RZ, -R25, RZ ;  /* 0x80000019ff097210 */ /* 0x000fe20007f1e0ff */
[----:B------:R-:W-:Y:S01]  /*0f60*/  IMAD.MOV.U32 R7, RZ, RZ, R19 ;  /* 0x000000ffff077224 */ /* 0x000fe200078e0013 */
[----:B------:R-:W-:Y:S01]  /*0f70*/  I2FP.F32.U32 R0, R4 ;  /* 0x0000000400007245 */ /* 0x000fe20000201000 */
[----:B------:R-:W-:Y:S02]  /*0f80*/  ULDC UR7, c[0x0][0x150] ;  /* 0x0000540000077ab9 */ /* 0x000fe40000000800 */
[----:B------:R-:W2:Y:S01]  /*0f90*/  LDC.64 R22, c[0x0][0x640] ;  /* 0x00019000ff167b82 */ /* 0x000ea20000000a00 */
[----:B------:R-:W-:-:S02]  /*0fa0*/  IMAD.X R11, RZ, RZ, ~R5, P0 ;  /* 0x000000ffff0b7224 */ /* 0x000fc400000e0e05 */
[----:B------:R-:W-:Y:S01]  /*0fb0*/  FMUL R0, R0, UR7 ;  /* 0x0000000700007c20 */ /* 0x000fe20008400000 */
[----:B------:R-:W-:Y:S01]  /*0fc0*/  IMAD.WIDE.U32 R6, R9, R16, R6 ;  /* 0x0000001009067225 */ /* 0x000fe200078e0006 */
[----:B------:R-:W-:-:S03]  /*0fd0*/  ULDC UR7, c[0x0][0x154] ;  /* 0x0000550000077ab9 */ /* 0x000fc60000000800 */
[----:B------:R-:W-:Y:S01]  /*0fe0*/  IMAD R8, R11, R16, RZ ;  /* 0x000000100b087224 */ /* 0x000fe200078e02ff */
[----:B------:R-:W3:Y:S01]  /*0ff0*/  LDC R5, c[0x0][0x144] ;  /* 0x00005100ff057b82 */ /* 0x000ee20000000800 */
[----:B------:R-:W4:Y:S02]  /*1000*/  F2I.U32.TRUNC.NTZ R0, R0 ;  /* 0x0000000000007305 */ /* 0x000f24000020f000 */
[----:B------:R-:W-:-:S04]  /*1010*/  IMAD R9, R9, R17, R8 ;  /* 0x0000001109097224 */ /* 0x000fc800078e0208 */
[----:B------:R-:W-:Y:S01]  /*1020*/  IMAD.IADD R7, R7, 0x1, R9 ;  /* 0x0000000107077824 */ /* 0x000fe200078e0209 */
[----:B------:R-:W5:Y:S01]  /*1030*/  LDC R16, c[0x0][0x608] ;  /* 0x00018200ff107b82 */ /* 0x000f620000000800 */
[----:B------:R-:W-:-:S03]  /*1040*/  IMAD.MOV.U32 R9, RZ, RZ, -0x1 ;  /* 0xffffffffff097424 */ /* 0x000fc600078e00ff */
[--C-:B0-----:R-:W-:Y:S02]  /*1050*/  SHF.R.U64 R14, R6, R10, R7.reuse ;  /* 0x0000000a060e7219 */ /* 0x101fe40000001207 */
[----:B------:R-:W-:Y:S02]  /*1060*/  I2FP.F32.U32 R6, R12 ;  /* 0x0000000c00067245 */ /* 0x000fe40000201000 */
[----:B------:R-:W0:Y:S01]  /*1070*/  LDC R20, c[0x0][0x658] ;  /* 0x00019600ff147b82 */ /* 0x000e220000000800 */
[----:B--2---:R-:W-:Y:S01]  /*1080*/  ISETP.NE.U32.AND P0, PT, R22, RZ, PT ;  /* 0x000000ff1600720c */ /* 0x004fe20003f05070 */
[----:B----4-:R-:W-:Y:S02]  /*1090*/  IMAD.MOV R8, RZ, RZ, -R0 ;  /* 0x000000ffff087224 */ /* 0x010fe400078e0a00 */
[----:B------:R-:W-:Y:S01]  /*10a0*/  FMUL R6, R6, UR7 ;  /* 0x0000000706067c20 */ /* 0x000fe20008400000 */
[----:B------:R-:W-:Y:S02]  /*10b0*/  SHF.R.U32.HI R7, RZ, R10, R7 ;  /* 0x0000000aff077219 */ /* 0x000fe40000011607 */
[----:B------:R-:W-:Y:S01]  /*10c0*/  ISETP.NE.AND.EX P0, PT, R23, RZ, PT, P0 ;  /* 0x000000ff1700720c */ /* 0x000fe20003f05300 */
[----:B------:R2:W4:Y:S01]  /*10d0*/  F2I.U32.TRUNC.NTZ R13, R6 ;  /* 0x00000006000d7305 */ /* 0x000522000020f000 */
[----:B------:R-:W2:Y:S01]  /*10e0*/  LDC R15, c[0x0][0x148] ;  /* 0x00005200ff0f7b82 */ /* 0x000ea20000000800 */
[----:B---3--:R-:W-:-:S07]  /*10f0*/  IMAD R0, R5, R8, R4 ;  /* 0x0000000805007224 */ /* 0x008fce00078e0204 */
[----:B-1----:R-:W1:Y:S01]  /*1100*/  LDC R18, c[0x0][0x600] ;  /* 0x00018000ff127b82 */ /* 0x002e620000000800 */
[-CC-:B-----5:R-:W-:Y:S02]  /*1110*/  SHF.R.U64 R26, R14, R16.reuse, R7.reuse ;  /* 0x000000100e1a7219 */ /* 0x1a0fe40000001207 */
[----:B------:R-:W-:Y:S01]  /*1120*/  SHF.R.U32.HI R5, RZ, R16, R7 ;  /* 0x00000010ff057219 */ /* 0x000fe20000011607 */
[----:B------:R-:W-:-:S04]  /*1130*/  IMAD.MOV.U32 R7, RZ, RZ, 0x1 ;  /* 0x00000001ff077424 */ /* 0x000fc800078e00ff */
[----:B------:R-:W3:Y:S01]  /*1140*/  LDC R19, c[0x0][0x648] ;  /* 0x00019200ff137b82 */ /* 0x000ee20000000800 */
[-C--:B0-----:R-:W-:Y:S02]  /*1150*/  SHF.L.U32 R4, R9, R20.reuse, RZ ;  /* 0x0000001409047219 */ /* 0x081fe400000006ff */
[--C-:B------:R-:W-:Y:S02]  /*1160*/  SHF.R.U64 R16, R26, R20, R5.reuse ;  /* 0x000000141a107219 */ /* 0x100fe40000001205 */
[----:B------:R-:W-:Y:S02]  /*1170*/  LOP3.LUT R11, RZ, R4, RZ, 0x33, !PT ;  /* 0x00000004ff0b7212 */ /* 0x000fe400078e33ff */
[-C--:B------:R-:W-:Y:S01]  /*1180*/  SHF.R.U32.HI R5, RZ, R20.reuse, R5 ;  /* 0x00000014ff057219 */ /* 0x080fe20000011605 */
[----:B------:R-:W0:Y:S01]  /*1190*/  LDC R21, c[0x0][0x638] ;  /* 0x00018e00ff157b82 */ /* 0x000e220000000800 */
[----:B------:R-:W-:Y:S01]  /*11a0*/  SHF.L.U32 R10, R7, R20, RZ ;  /* 0x00000014070a7219 */ /* 0x000fe200000006ff */
[----:B------:R-:W-:-:S06]  /*11b0*/  IMAD.MOV.U32 R4, RZ, RZ, R16 ;  /* 0x000000ffff047224 */ /* 0x000fcc00078e0010 */
[----:B------:R-:W0:Y:S01]  /*11c0*/  LDC R24, c[0x0][0x610] ;  /* 0x00018400ff187b82 */ /* 0x000e220000000800 */
[----:B--2-4-:R-:W-:Y:S05]  /*11d0*/  @!P0 BRA `(.L_x_13) ;  /* 0x0000000000288947 */ /* 0x014fea0003800000 */
[----:B------:R-:W2:Y:S02]  /*11e0*/  LDC R9, c[0x0][0x64c] ;  /* 0x00019300ff097b82 */ /* 0x000ea40000000800 */
[----:B--2---:R-:W-:-:S05]  /*11f0*/  IADD3 R9, P0, R16, R9, RZ ;  /* 0x0000000910097210 */ /* 0x004fca0007f1e0ff */
[----:B------:R-:W-:-:S04]  /*1200*/  IMAD.X R17, RZ, RZ, R5, P0 ;  /* 0x000000ffff117224 */ /* 0x000fc800000e0605 */
[----:B------:R-:W-:-:S04]  /*1210*/  IMAD.WIDE.U32 R4, R17, R22, RZ ;  /* 0x0000001611047225 */ /* 0x000fc800078e00ff */
[----:B------:R-:W-:-:S04]  /*1220*/  IMAD.WIDE.U32 R6, P0, R9, R23, R4 ;  /* 0x0000001709067225 */ /* 0x000fc80007800004 */
[----:B------:R-:W-:-:S04]  /*1230*/  IMAD.WIDE.U32 R4, R9, R22, RZ ;  /* 0x0000001609047225 */ /* 0x000fc800078e00ff */
[----:B------:R-:W-:Y:S01]  /*1240*/  IMAD.X R9, RZ, RZ, RZ, P0 ;  /* 0x000000ffff097224 */ /* 0x000fe200000e06ff */
[----:B------:R-:W-:Y:S01]  /*1250*/  IADD3 RZ, P0, R5, R6, RZ ;  /* 0x0000000605ff7210 */ /* 0x000fe20007f1e0ff */
[----:B------:R-:W-:-:S04]  /*1260*/  IMAD.MOV.U32 R8, RZ, RZ, R7 ;  /* 0x000000ffff087224 */ /* 0x000fc800078e0007 */
[----:B------:R-:W-:-:S08]  /*1270*/  IMAD.WIDE.U32.X R4, R17, R23, R8, P0 ;  /* 0x0000001711047225 */ /* 0x000fd000000e0408 */
.L_x_13:
[----:B---3--:R-:W-:Y:S01]  /*1280*/  SHF.R.U64 R4, R4, R19, R5 ;  /* 0x0000001304047219 */ /* 0x008fe20000001205 */
[----:B-1----:R-:W-:Y:S01]  /*1290*/  VIADD R5, R18, 0xffffffff ;  /* 0xffffffff12057836 */ /* 0x002fe20000000000 */
[----:B------:R-:W-:Y:S01]  /*12a0*/  LOP3.LUT R11, R26, R11, RZ, 0xc0, !PT ;  /* 0x0000000b1a0b7212 */ /* 0x000fe200078ec0ff */
[----:B------:R-:W-:Y:S02]  /*12b0*/  IMAD.MOV R13, RZ, RZ, -R13 ;  /* 0x000000ffff0d7224 */ /* 0x000fe400078e0a0d */
[----:B------:R-:W-:Y:S01]  /*12c0*/  IMAD.MOV R6, RZ, RZ, -R4 ;  /* 0x000000ffff067224 */ /* 0x000fe200078e0a04 */
[----:B------:R-:W-:Y:S01]  /*12d0*/  LOP3.LUT R14, R14, R5, RZ, 0xc0, !PT ;  /* 0x000000050e0e7212 */ /* 0x000fe200078ec0ff */
[----:B------:R-:W-:Y:S02]  /*12e0*/  @P2 IMAD R0, R15, R13, R12 ;  /* 0x0000000d0f002224 */ /* 0x000fe400078e020c */
[----:B------:R-:W-:Y:S02]  /*12f0*/  IMAD R11, R10, R4, R11 ;  /* 0x000000040a0b7224 */ /* 0x000fe400078e020b */
[----:B0-----:R-:W-:-:S02]  /*1300*/  IMAD R5, R6, R21, R16 ;  /* 0x0000001506057224 */ /* 0x001fc400078e0210 */
[----:B------:R-:W-:Y:S02]  /*1310*/  IMAD R4, R11, R24, R0 ;  /* 0x000000180b047224 */ /* 0x000fe400078e0200 */
[----:B------:R-:W-:Y:S02]  /*1320*/  IMAD R5, R5, R18, R14 ;  /* 0x0000001205057224 */ /* 0x000fe400078e020e */
[----:B------:R-:W-:-:S03]  /*1330*/  IMAD.MOV.U32 R0, RZ, RZ, 0x1 ;  /* 0x00000001ff007424 */ /* 0x000fc600078e00ff */
[----:B------:R-:W-:Y:S02]  /*1340*/  SEL R6, R5, R4, !P2 ;  /* 0x0000000405067207 */ /* 0x000fe40005000000 */
[----:B------:R-:W-:-:S03]  /*1350*/  SEL R4, R4, R5, !P2 ;  /* 0x0000000504047207 */ /* 0x000fc60005000000 */
[----:B------:R3:W-:Y:S04]  /*1360*/  STL [R1+0x88], R6 ;  /* 0x0000880601007387 */ /* 0x0007e80000100800 */
[----:B------:R3:W-:Y:S04]  /*1370*/  STL [R1+0x78], R25 ;  /* 0x0000781901007387 */ /* 0x0007e80000100800 */
[----:B------:R3:W-:Y:S02]  /*1380*/  STL [R1+0x84], R4 ;  /* 0x0000840401007387 */ /* 0x0007e40000100800 */
.L_x_11:
[----:B------:R-:W-:Y:S05]  /*1390*/  @!P1 BRA `(.L_x_14) ;  /* 0x000000d800c49947 */ /* 0x000fea0003800000 */
[----:B------:R-:W-:-:S06]  /*13a0*/  UISETP.GT.U32.AND UP0, UPT, UR12, 0x1, UPT ;  /* 0x000000010c00788c */ /* 0x000fcc000bf04070 */
[----:B------:R-:W-:-:S13]  /*13b0*/  PLOP3.LUT P0, PT, PT, PT, UP0, 0x80, 0x0 ;  /* 0x000000000000781c */ /* 0x000fda0003f0f008 */
[----:B------:R-:W-:Y:S05]  /*13c0*/  @P0 EXIT ;  /* 0x000000000000094d */ /* 0x000fea0003800000 */
.L_x_15:
[----:B------:R-:W-:-:S08]  /*13d0*/  NOP ;  /* 0x0000000000007918 */ /* 0x000fd00000000000 */
[----:B------:R-:W4:Y:S02]  /*13e0*/  USETMAXREG.TRY_ALLOC.CTAPOOL UP0, 0xe8 ;  /* 0x000000e8000079c8 */ /* 0x000f240008000600 */
[----:B----4-:R-:W-:-:S13]  /*13f0*/  PLOP3.LUT P0, PT, PT, PT, UP0, 0x80, 0x0 ;  /* 0x000000000000781c */ /* 0x010fda0003f0f008 */
[----:B------:R-:W-:Y:S05]  /*1400*/  @!P0 BRA `(.L_x_15) ;  /* 0xfffffffc00f08947 */ /* 0x000fea000383ffff */
[----:B------:R-:W-:-:S13]  /*1410*/  LOP3.LUT P0, RZ, R0, 0xff, RZ, 0xc0, !PT ;  /* 0x000000ff00ff7812 */ /* 0x000fda000780c0ff */
[----:B------:R-:W-:Y:S05]  /*1420*/  @!P0 EXIT ;  /* 0x000000000000894d */ /* 0x000fea0003800000 */
[----:B------:R-:W4:Y:S01]  /*1430*/  S2UR UR6, SR_CgaCtaId ;  /* 0x00000000000679c3 */ /* 0x000f220000008800 */
[----:B------:R-:W-:Y:S01]  /*1440*/  SHF.R.S32.HI R0, RZ, 0x1f, R3 ;  /* 0x0000001fff007819 */ /* 0x000fe20000011403 */
[----:B------:R-:W-:Y:S01]  /*1450*/  UIADD3 UR7, UR17, -0x1, URZ ;  /* 0xffffffff11077890 */ /* 0x000fe2000fffe03f */
[----:B------:R-:W-:Y:S02]  /*1460*/  UMOV UR12, 0x400 ;  /* 0x00000400000c7882 */ /* 0x000fe40000000000 */
[CC--:B------:R-:W-:Y:S01]  /*1470*/  LEA.HI R2, R0.reuse, R3.reuse, RZ, 0x2 ;  /* 0x0000000300027211 */ /* 0x0c0fe200078f10ff */
[----:B------:R-:W-:Y:S01]  /*1480*/  UISETP.LT.AND UP0, UPT, UR14, 0x1, UPT ;  /* 0x000000010e00788c */ /* 0x000fe2000bf01270 */
[----:B------:R-:W-:Y:S01]  /*1490*/  LEA.HI R0, R0, R3, RZ, 0x5 ;  /* 0x0000000300007211 */ /* 0x000fe200078f28ff */
[----:B------:R-:W-:Y:S01]  /*14a0*/  ULOP3.LUT UR26, UR13, 0x1, URZ, 0xfc, !UPT ;  /* 0x000000010d1a7892 */ /* 0x000fe2000f8efc3f */
[--C-:B---3--:R-:W-:Y:S01]  /*14b0*/  SHF.R.S32.HI R4, RZ, 0x2, R2.reuse ;  /* 0x00000002ff047819 */ /* 0x108fe20000011402 */
[----:B------:R-:W-:Y:S01]  /*14c0*/  USEL UR16, UR14, 0x1, UP0 ;  /* 0x000000010e107887 */ /* 0x000fe20008000000 */
[----:B------:R-:W-:Y:S01]  /*14d0*/  SHF.R.S32.HI R5, RZ, 0x1f, R2 ;  /* 0x0000001fff057819 */ /* 0x000fe20000011402 */
[----:B------:R-:W-:-:S02]  /*14e0*/  UISETP.NE.AND UP0, UPT, UR7, URZ, UPT ;  /* 0x0000003f0700728c */ /* 0x000fc4000bf05270 */
[----:B------:R-:W-:Y:S01]  /*14f0*/  USHF.L.U32 UR27, UR14, 0x1, URZ ;  /* 0x000000010e1b7899 */ /* 0x000fe2000800063f */
[----:B------:R-:W-:Y:S01]  /*1500*/  LEA.HI R5, R5, R4, RZ, 0x3 ;  /* 0x0000000405057211 */ /* 0x000fe200078f18ff */
[----:B------:R-:W-:Y:S02]  /*1510*/  UIADD3 UR16, -UR16, UR14, URZ ;  /* 0x0000000e10107290 */ /* 0x000fe4000fffe13f */
[----:B------:R-:W-:Y:S01]  /*1520*/  USEL UR29, URZ, 0x1, UP0 ;  /* 0x000000013f1d7887 */ /* 0x000fe20008000000 */
[----:B------:R-:W-:Y:S01]  /*1530*/  LOP3.LUT R5, R5, 0xfffffff8, RZ, 0xc0, !PT ;  /* 0xfffffff805057812 */ /* 0x000fe200078ec0ff */
[----:B----4-:R-:W-:-:S04]  /*1540*/  ULEA UR12, UR6, UR12, 0x18 ;  /* 0x0000000c060c7291 */ /* 0x010fc8000f8ec03f */
[----:B------:R-:W-:Y:S01]  /*1550*/  IMAD.IADD R2, R4, 0x1, -R5 ;  /* 0x0000000104027824 */ /* 0x000fe200078e0a05 */
[----:B------:R-:W-:Y:S01]  /*1560*/  USHF.L.U32 UR6, UR7, 0x3, URZ ;  /* 0x0000000307067899 */ /* 0x000fe2000800063f */
[----:B------:R-:W-:Y:S01]  /*1570*/  SHF.R.S32.HI R5, RZ, 0x5, R0 ;  /* 0x00000005ff057819 */ /* 0x000fe20000011400 */
[----:B------:R-:W-:Y:S02]  /*1580*/  UIADD3 UR28, UR12, 0xc0, URZ ;  /* 0x000000c00c1c7890 */ /* 0x000fe4000fffe03f */
[----:B------:R-:W-:Y:S01]  /*1590*/  ULOP3.LUT UR6, UR6, 0x8, URZ, 0xc0, !UPT ;  /* 0x0000000806067892 */ /* 0x000fe2000f8ec03f */
[--C-:B------:R-:W-:Y:S01]  /*15a0*/  SHF.R.S32.HI R3, RZ, 0x1f, R2.reuse ;  /* 0x0000001fff037819 */ /* 0x100fe20000011402 */
[C-C-:B------:R-:W-:Y:S01]  /*15b0*/  IMAD R0, R5.reuse, -0x10, -R2.reuse ;  /* 0xfffffff005007824 */ /* 0x140fe200078e0a02 */
[----:B------:R-:W-:Y:S02]  /*15c0*/  ULEA UR17, UR17, UR28, 0x3 ;  /* 0x0000001c11117291 */ /* 0x000fe4000f8e183f */
[----:B------:R-:W-:Y:S01]  /*15d0*/  ULOP3.LUT UR30, UR6, 0x8, URZ, 0x3c, !UPT ;  /* 0x00000008061e7892 */ /* 0x000fe2000f8e3c3f */
[----:B------:R-:W-:Y:S01]  /*15e0*/  IMAD.WIDE R2, R5, 0x10, R2 ;  /* 0x0000001005027825 */ /* 0x000fe200078e0202 */
[----:B------:R-:W-:-:S03]  /*15f0*/  ULOP3.LUT UR18, UR6, 0x18, URZ, 0x3c, !UPT ;  /* 0x0000001806127892 */ /* 0x000fc6000f8e3c3f */
[----:B------:R-:W-:Y:S02]  /*1600*/  ULDC UR6, c[0x0][0x284] ;  /* 0x0000a10000067ab9 */ /* 0x000fe40000000800 */
[----:B------:R-:W-:-:S05]  /*1610*/  VIADD R0, R0, UR6 ;  /* 0x0000000600007c36 */ /* 0x000fca0008000000 */
[----:B------:R3:W-:Y:S04]  /*1620*/  STL [R1+0x8c], R0 ;  /* 0x00008c0001007387 */ /* 0x0007e80000100800 */
[----:B------:R3:W-:Y:S02]  /*1630*/  STL.64 [R1+0x90], R2 ;  /* 0x0000900201007387 */ /* 0x0007e40000100a00 */
.L_x_298:
[----:B---3--:R-:W-:Y:S01]  /*1640*/  IMAD.U32 R0, RZ, RZ, UR29 ;  /* 0x0000001dff007e24 */ /* 0x008fe2000f8e00ff */
[----:B0-2---:R-:W3:Y:S01]  /*1650*/  LDC R2, c[0x0][0x28c] ;  /* 0x0000a300ff027b82 */ /* 0x005ee20000000800 */
[----:B------:R-:W-:Y:S01]  /*1660*/  UMOV UR6, URZ ;  /* 0x0000003f00067c82 */ /* 0x000fe20008000000 */
[----:B------:R-:W-:Y:S02]  /*1670*/  UMOV UR19, UR5 ;  /* 0x0000000500137c82 */ /* 0x000fe40008000000 */
[----:B------:R-:W-:-:S04]  /*1680*/  SHF.L.U32 R0, R0, 0x1f, RZ ;  /* 0x0000001f00007819 */ /* 0x000fc800000006ff */
[----:B----4-:R-:W4:Y:S01]  /*1690*/  SYNCS.PHASECHK.TRANS64.TRYWAIT P0, [UR17+-0x8], R0 ;  /* 0xfffff800ff0075a7 */ /* 0x010f220008000151 */
[----:B---3--:R-:W-:Y:S01]  /*16a0*/  ISETP.GE.AND P1, PT, R2, 0x1, PT ;  /* 0x000000010200780c */ /* 0x008fe20003f26270 */
[----:B----4-:R-:W-:-:S12]  /*16b0*/  @!P0 BRA `(.L_x_16) ;  /* 0x000000ec00188947 */ /* 0x010fd80003800000 */
.L_x_327:
[----:B------:R4:W-:Y:S01]  /*16c0*/  STL [R1+0x74], RZ ;  /* 0x000074ff01007387 */ /* 0x0009e20000100800 */
[----:B------:R-:W-:Y:S01]  /*16d0*/  UMOV UR7, URZ ;  /* 0x0000003f00077c82 */ /* 0x000fe20008000000 */
[----:B------:R-:W-:Y:S01]  /*16e0*/  UMOV UR8, URZ ;  /* 0x0000003f00087c82 */ /* 0x000fe20008000000 */
[----:B---3--:R-:W-:Y:S01]  /*16f0*/  IMAD.MOV.U32 R0, RZ, RZ, RZ ;  /* 0x000000ffff007224 */ /* 0x008fe200078e00ff */
[----:B------:R4:W-:Y:S01]  /*1700*/  STL [R1+0x70], RZ ;  /* 0x000070ff01007387 */ /* 0x0009e20000100800 */
[----:B------:R-:W-:Y:S02]  /*1710*/  CS2R R2, SRZ ;  /* 0x0000000000027805 */ /* 0x000fe4000001ff00 */
[----:B------:R-:W-:Y:S02]  /*1720*/  CS2R R4, SRZ ;  /* 0x0000000000047805 */ /* 0x000fe4000001ff00 */
[----:B--2---:R-:W-:Y:S01]  /*1730*/  CS2R R6, SRZ ;  /* 0x0000000000067805 */ /* 0x004fe2000001ff00 */
[----:B------:R4:W-:Y:S01]  /*1740*/  STL [R1+0x6c], RZ ;  /* 0x00006cff01007387 */ /* 0x0009e20000100800 */
[----:B------:R-:W-:-:S02]  /*1750*/  CS2R R8, SRZ ;  /* 0x0000000000087805 */ /* 0x000fc4000001ff00 */
[----:B0-----:R-:W-:Y:S02]  /*1760*/  CS2R R10, SRZ ;  /* 0x00000000000a7805 */ /* 0x001fe4000001ff00 */
[----:B------:R-:W-:Y:S01]  /*1770*/  CS2R R12, SRZ ;  /* 0x00000000000c7805 */ /* 0x000fe2000001ff00 */
[----:B------:R4:W-:Y:S01]  /*1780*/  STL [R1+0x68], RZ ;  /* 0x000068ff01007387 */ /* 0x0009e20000100800 */
[----:B------:R-:W-:Y:S02]  /*1790*/  CS2R R14, SRZ ;  /* 0x00000000000e7805 */ /* 0x000fe4000001ff00 */
[----:B------:R-:W-:Y:S02]  /*17a0*/  CS2R R16, SRZ ;  /* 0x0000000000107805 */ /* 0x000fe4000001ff00 */
[----:B-1----:R-:W-:Y:S01]  /*17b0*/  CS2R R18, SRZ ;  /* 0x0000000000127805 */ /* 0x002fe2000001ff00 */
[----:B------:R4:W-:Y:S01]  /*17c0*/  STL [R1+0x64], RZ ;  /* 0x000064ff01007387 */ /* 0x0009e20000100800 */
[----:B------:R-:W-:-:S02]  /*17d0*/  CS2R R20, SRZ ;  /* 0x0000000000147805 */ /* 0x000fc4000001ff00 */
[----:B------:R-:W-:Y:S02]  /*17e0*/  CS2R R22, SRZ ;  /* 0x0000000000167805 */ /* 0x000fe4000001ff00 */
[----:B------:R-:W-:Y:S01]  /*17f0*/  CS2R R152, SRZ ;  /* 0x0000000000987805 */ /* 0x000fe2000001ff00 */
[----:B------:R4:W-:Y:S01]  /*1800*/  STL [R1+0x60], RZ ;  /* 0x000060ff01007387 */ /* 0x0009e20000100800 */
[----:B------:R-:W-:Y:S02]  /*1810*/  CS2R R154, SRZ ;  /* 0x00000000009a7805 */ /* 0x000fe4000001ff00 */
[----:B------:R-:W-:Y:S02]  /*1820*/  CS2R R156, SRZ ;  /* 0x00000000009c7805 */ /* 0x000fe4000001ff00 */
[----:B------:R-:W-:Y:S01]  /*1830*/  CS2R R158, SRZ ;  /* 0x00000000009e7805 */ /* 0x000fe2000001ff00 */
        /* <DEDUP_REMOVED lines=45> */
[----:B------:R-:W-:Y:S01]  /*1b10*/  IMAD.MOV.U32 R226, RZ, RZ, RZ ;  /* 0x000000ffffe27224 */ /* 0x000fe200078e00ff */
[----:B------:R-:W-:Y:S01]  /*1b20*/  CS2R R24, SRZ ;  /* 0x0000000000187805 */ /* 0x000fe2000001ff00 */
[----:B------:R-:W-:Y:S01]  /*1b30*/  IMAD.U32 R227, RZ, RZ, UR4 ;  /* 0x00000004ffe37e24 */ /* 0x000fe2000f8e00ff */
[----:B------:R4:W-:Y:S01]  /*1b40*/  STL [R1+0x2c], RZ ;  /* 0x00002cff01007387 */ /* 0x0009e20000100800 */
[----:B------:R-:W-:Y:S02]  /*1b50*/  CS2R R26, SRZ ;  /* 0x00000000001a7805 */ /* 0x000fe4000001ff00 */
[----:B------:R-:W-:-:S02]  /*1b60*/  CS2R R28, SRZ ;  /* 0x00000000001c7805 */ /* 0x000fc4000001ff00 */
[----:B------:R-:W-:Y:S01]  /*1b70*/  CS2R R30, SRZ ;  /* 0x00000000001e7805 */ /* 0x000fe2000001ff00 */
[----:B------:R4:W-:Y:S01]  /*1b80*/  STL [R1+0x28], RZ ;  /* 0x000028ff01007387 */ /* 0x0009e20000100800 */
[----:B------:R-:W-:Y:S02]  /*1b90*/  CS2R R32, SRZ ;  /* 0x0000000000207805 */ /* 0x000fe4000001ff00 */
[----:B------:R-:W-:Y:S02]  /*1ba0*/  CS2R R34, SRZ ;  /* 0x0000000000227805 */ /* 0x000fe4000001ff00 */
[----:B------:R-:W-:Y:S01]  /*1bb0*/  CS2R R36, SRZ ;  /* 0x0000000000247805 */ /* 0x000fe2000001ff00 */
        /* <DEDUP_REMOVED lines=36> */
[----:B------:R4:W-:Y:S01]  /*1e00*/  STL [R1], RZ ;  /* 0x000000ff01007387 */ /* 0x0009e20000100800 */
[----:B------:R-:W-:Y:S02]  /*1e10*/  CS2R R92, SRZ ;  /* 0x00000000005c7805 */ /* 0x000fe4000001ff00 */
[----:B------:R-:W-:Y:S02]  /*1e20*/  CS2R R94, SRZ ;  /* 0x00000000005e7805 */ /* 0x000fe4000001ff00 */
[----:B------:R-:W-:Y:S02]  /*1e30*/  CS2R R96, SRZ ;  /* 0x0000000000607805 */ /* 0x000fe4000001ff00 */
[----:B------:R-:W-:Y:S02]  /*1e40*/  CS2R R98, SRZ ;  /* 0x0000000000627805 */ /* 0x000fe4000001ff00 */
[----:B------:R-:W-:-:S02]  /*1e50*/  CS2R R100, SRZ ;  /* 0x0000000000647805 */ /* 0x000fc4000001ff00 */
[----:B------:R-:W-:Y:S02]  /*1e60*/  CS2R R102, SRZ ;  /* 0x0000000000667805 */ /* 0x000fe4000001ff00 */
        /* <DEDUP_REMOVED lines=23> */
[----:B------:R-:W-:Y:S01]  /*1fe0*/  CS2R R150, SRZ ;  /* 0x0000000000967805 */ /* 0x000fe2000001ff00 */
[----:B----4-:R-:W-:Y:S06]  /*1ff0*/  @!P1 BRA `(.L_x_17) ;  /* 0x0000001000749947 */ /* 0x010fec0003800000 */
[----:B------:R-:W-:-:S06]  /*2000*/  UISETP.NE.AND UP0, UPT, UR26, 0x3, UPT ;  /* 0x000000031a00788c */ /* 0x000fcc000bf05270 */
[----:B------:R-:W-:-:S13]  /*2010*/  PLOP3.LUT P1, PT, PT, PT, UP0, 0x80, 0x0 ;  /* 0x000000000000781c */ /* 0x000fda0003f2f008 */
[----:B------:R-:W-:Y:S05]  /*2020*/  @!P1 BRA `(.L_x_18) ;  /* 0x0000000000049947 */ /* 0x000fea0003800000 */
[----:B------:R-:W-:Y:S01]  /*2030*/  BPT.TRAP 0x1 ;  /* 0x000000040000795c */ /* 0x000fe20000300000 */
.L_x_18:
[----:B------:R-:W-:Y:S01]  /*2040*/  ULEA UR6, UR5, UR12, 0x3 ;  /* 0x0000000c05067291 */ /* 0x000fe2000f8e183f */
[----:B------:R-:W-:-:S05]  /*2050*/  IMAD.U32 R0, RZ, RZ, UR4 ;  /* 0x00000004ff007e24 */ /* 0x000fca000f8e00ff */
[----:B------:R-:W-:-:S04]  /*2060*/  SHF.L.U32 R0, R0, 0x1f, RZ ;  /* 0x0000001f00007819 */ /* 0x000fc800000006ff */
[----:B------:R0:W1:Y:S01]  /*2070*/  SYNCS.PHASECHK.TRANS64.TRYWAIT P0, [UR6], R0 ;  /* 0x00000000ff0075a7 */ /* 0x0000620008000146 */
[----:B------:R-:W-:Y:S05]  /*2080*/  @!P1 BRA `(.L_x_19) ;  /* 0x0000000000049947 */ /* 0x000fea0003800000 */
[----:B------:R-:W-:Y:S01]  /*2090*/  BPT.TRAP 0x1 ;  /* 0x000000040000795c */ /* 0x000fe20000300000 */
.L_x_19:
[----:B-1----:R-:W-:Y:S05]  /*20a0*/  @P0 BRA `(.L_x_20) ;  /* 0x0000000000080947 */ /* 0x002fea0003800000 */
[----:B------:R-:W1:Y:S02]  /*20b0*/  SYNCS.PHASECHK.TRANS64.TRYWAIT P0, [UR6], R0 ;  /* 0x00000000ff0075a7 */ /* 0x000e640008000146 */
[----:B-1----:R-:W-:Y:S05]  /*20c0*/  @!P0 BRA `(.L_x_21) ;  /* 0x000000e000ac8947 */ /* 0x002fea0003800000 */
.L_x_20:
[----:B------:R-:W-:Y:S01]  /*20d0*/  UIADD3 UR6, UR12, 0x180, URZ ;  /* 0x000001800c067890 */ /* 0x000fe2000fffe03f */
[----:B------:R-:W-:Y:S01]  /*20e0*/  WARPGROUP.ARRIVE ;  /* 0x00000000000079c5 */ /* 0x000fe20000000000 */
[----:B------:R-:W-:Y:S01]  /*20f0*/  UIADD3 UR7, UR12, 0xb180, URZ ;  /* 0x0000b1800c077890 */ /* 0x000fe2000fffe03f */
[----:B------:R2:W-:Y:S01]  /*2100*/  STL [R1+0x74], RZ ;  /* 0x000074ff01007387 */ /* 0x0005e20000100800 */
[----:B------:R-:W-:Y:S01]  /*2110*/  USHF.R.U32.HI UR6, URZ, 0x4, UR6 ;  /* 0x000000043f067899 */ /* 0x000fe20008011606 */
[----:B01----:R-:W-:Y:S01]  /*2120*/  IMAD.MOV.U32 R0, RZ, RZ, RZ ;  /* 0x000000ffff007224 */ /* 0x003fe200078e00ff */
[----:B------:R-:W-:Y:S01]  /*2130*/  USHF.R.U32.HI UR7, URZ, 0x4, UR7 ;  /* 0x000000043f077899 */ /* 0x000fe20008011607 */
[----:B------:R2:W-:Y:S01]  /*2140*/  STL [R1+0x70], RZ ;  /* 0x000070ff01007387 */ /* 0x0005e20000100800 */
[----:B------:R-:W-:Y:S01]  /*2150*/  ULOP3.LUT UR6, UR6, 0x3fff, URZ, 0xc0, !UPT ;  /* 0x00003fff06067892 */ /* 0x000fe2000f8ec03f */
[----:B------:R-:W-:Y:S01]  /*2160*/  CS2R R2, SRZ ;  /* 0x0000000000027805 */ /* 0x000fe2000001ff00 */
[----:B------:R-:W-:Y:S01]  /*2170*/  ULOP3.LUT UR7, UR7, 0x3fff, URZ, 0xc0, !UPT ;  /* 0x00003fff07077892 */ /* 0x000fe2000f8ec03f */
[----:B------:R2:W-:Y:S01]  /*2180*/  STL [R1+0x6c], RZ ;  /* 0x00006cff01007387 */ /* 0x0005e20000100800 */
[----:B------:R-:W-:Y:S01]  /*2190*/  ULOP3.LUT UR6, UR6, 0x10000, URZ, 0xfc, !UPT ;  /* 0x0001000006067892 */ /* 0x000fe2000f8efc3f */
[----:B------:R-:W-:Y:S01]  /*21a0*/  CS2R R4, SRZ ;  /* 0x0000000000047805 */ /* 0x000fe2000001ff00 */
[----:B------:R-:W-:Y:S01]  /*21b0*/  ULOP3.LUT UR7, UR7, 0x10000, URZ, 0xfc, !UPT ;  /* 0x0001000007077892 */ /* 0x000fe2000f8efc3f */
[----:B------:R2:W-:Y:S01]  /*21c0*/  STL [R1+0x68], RZ ;  /* 0x000068ff01007387 */ /* 0x0005e20000100800 */
[----:B------:R-:W-:Y:S01]  /*21d0*/  ULEA UR8, UR5, UR6, 0x8 ;  /* 0x0000000605087291 */ /* 0x000fe2000f8e403f */
[----:B------:R-:W-:Y:S01]  /*21e0*/  CS2R R6, SRZ ;  /* 0x0000000000067805 */ /* 0x000fe2000001ff00 */
[----:B------:R-:W-:Y:S01]  /*21f0*/  ULEA UR10, UR5, UR7, 0xa ;  /* 0x00000007050a7291 */ /* 0x000fe2000f8e503f */
[----:B------:R2:W-:Y:S01]  /*2200*/  STL [R1+0x64], RZ ;  /* 0x000064ff01007387 */ /* 0x0005e20000100800 */
[----:B------:R-:W-:Y:S01]  /*2210*/  UMOV UR9, 0x80000020 ;  /* 0x8000002000097882 */ /* 0x000fe20000000000 */
[----:B------:R-:W-:Y:S01]  /*2220*/  UMOV UR11, 0x80000020 ;  /* 0x80000020000b7882 */ /* 0x000fe20000000000 */
[----:B------:R-:W-:Y:S01]  /*2230*/  ULDC UR7, c[0x0][0x50c] ;  /* 0x0001430000077ab9 */ /* 0x000fe20000000800 */
[----:B------:R2:W-:Y:S01]  /*2240*/  STL [R1+0x60], RZ ;  /* 0x000060ff01007387 */ /* 0x0005e20000100800 */
[----:B------:R-:W-:Y:S01]  /*2250*/  UISETP.NE.AND UP0, UPT, UR7, 0x2, UPT ;  /* 0x000000020700788c */ /* 0x000fe2000bf05270 */
[----:B------:R-:W-:Y:S01]  /*2260*/  CS2R R8, SRZ ;  /* 0x0000000000087805 */ /* 0x000fe2000001ff00 */
[----:B------:R-:W-:Y:S01]  /*2270*/  UMOV UR6, 0x2 ;  /* 0x0000000200067882 */ /* 0x000fe20000000000 */
[----:B------:R-:W-:Y:S01]  /*2280*/  QGMMA.64x256x32.F32.E4M3.E5M2 R24, gdesc[UR8], RZ, !UPT ;  /* 0x03e00000081879f3 */ /* 0x000fe2000c7028ff */
[----:B------:R2:W-:Y:S01]  /*2290*/  STL [R1+0x5c], RZ ;  /* 0x00005cff01007387 */ /* 0x0005e20000100800 */
[----:B------:R-:W-:Y:S01]  /*22a0*/  USEL UR7, URZ, 0x1, UP0 ;  /* 0x000000013f077887 */ /* 0x000fe20008000000 */
[----:B------:R-:W-:Y:S01]  /*22b0*/  CS2R R10, SRZ ;  /* 0x00000000000a7805 */ /* 0x000fe2000001ff00 */
[----:B------:R-:W-:Y:S01]  /*22c0*/  UIADD3 UR8, UR8, 0x2, URZ ;  /* 0x0000000208087890 */ /* 0x000fe2000fffe03f */
[----:B------:R2:W-:Y:S01]  /*22d0*/  STL [R1+0x58], RZ ;  /* 0x000058ff01007387 */ /* 0x0005e20000100800 */
[----:B------:R-:W-:Y:S01]  /*22e0*/  UIADD3 UR10, UR10, 0x2, URZ ;  /* 0x000000020a0a7890 */ /* 0x000fe2000fffe03f */
[----:B------:R-:W-:-:S02]  /*22f0*/  CS2R R12, SRZ ;  /* 0x00000000000c7805 */ /* 0x000fc4000001ff00 */
[----:B------:R-:W-:Y:S01]  /*2300*/  ISETP.NE.AND P0, PT, RZ, UR7, PT ;  /* 0x00000007ff007c0c */ /* 0x000fe2000bf05270 */
[----:B------:R2:W-:Y:S01]  /*2310*/  STL [R1+0x54], RZ ;  /* 0x000054ff01007387 */ /* 0x0005e20000100800 */
[----:B------:R-:W-:Y:S01]  /*2320*/  UMOV UR9, 0x80000020 ;  /* 0x8000002000097882 */ /* 0x000fe20000000000 */
[----:B------:R-:W-:Y:S01]  /*2330*/  UMOV UR11, 0x80000020 ;  /* 0x80000020000b7882 */ /* 0x000fe20000000000 */
        /* <DEDUP_REMOVED lines=55> */
[----:B------:R-:W-:Y:S01]  /*26b0*/  CS2R R224, SRZ ;  /* 0x0000000000e07805 */ /* 0x000fe2000001ff00 */
[----:B------:R-:W-:Y:S01]  /*26c0*/  IMAD.MOV.U32 R226, RZ, RZ, RZ ;  /* 0x000000ffffe27224 */ /* 0x000fe200078e00ff */
[----:B------:R2:W-:Y:S04]  /*26d0*/  STL [R1+0x18], RZ ;  /* 0x000018ff01007387 */ /* 0x0005e80000100800 */
[----:B------:R2:W-:Y:S04]  /*26e0*/  STL [R1+0x14], RZ ;  /* 0x000014ff01007387 */ /* 0x0005e80000100800 */
[----:B------:R2:W-:Y:S04]  /*26f0*/  STL [R1+0x10], RZ ;  /* 0x000010ff01007387 */ /* 0x0005e80000100800 */
[----:B------:R2:W-:Y:S04]  /*2700*/  STL [R1+0xc], RZ ;  /* 0x00000cff01007387 */ /* 0x0005e80000100800 */
[----:B------:R2:W-:Y:S04]  /*2710*/  STL [R1+0x8], RZ ;  /* 0x000008ff01007387 */ /* 0x0005e80000100800 */
[----:B------:R2:W-:Y:S04]  /*2720*/  STL [R1+0x4], RZ ;  /* 0x000004ff01007387 */ /* 0x0005e80000100800 */
[----:B------:R2:W-:Y:S01]  /*2730*/  STL [R1], RZ ;  /* 0x000000ff01007387 */ /* 0x0005e20000100800 */
[----:B------:R-:W-:Y:S01]  /*2740*/  QGMMA.64x256x32.F32.E4M3.E5M2 R24, gdesc[UR8], R24, gsb0 ;  /* 0x03e00000081879f3 */ /* 0x000fe20008002818 */
[----:B------:R-:W-:Y:S05]  /*2750*/  @!P0 BRA `(.L_x_22) ;  /* 0x0000000800808947 */ /* 0x000fea0003800000 */
[----:B------:R-:W-:Y:S02]  /*2760*/  WARPGROUP.DEPBAR.LE gsb0, 0x0 ;  /* 0x00008000000079c5 */ /* 0x000fe40000010000 */
[----:B------:R-:W-:-:S01]  /*2770*/  FADD R227, RZ, R122 ;  /* 0x0000007affe37221 */ /* 0x000fc20000000000 */
[----:B------:R-:W-:Y:S01]  /*2780*/  FADD R226, RZ, R24 ;  /* 0x00000018ffe27221 */ /* 0x000fe20000000000 */
[----:B------:R-:W-:-:S01]  /*2790*/  FADD R225, RZ, R25 ;  /* 0x00000019ffe17221 */ /* 0x000fc20000000000 */
[----:B------:R-:W-:Y:S01]  /*27a0*/  FADD R224, RZ, R26 ;  /* 0x0000001affe07221 */ /* 0x000fe20000000000 */
[----:B------:R-:W-:-:S01]  /*27b0*/  FADD R223, RZ, R27 ;  /* 0x0000001bffdf7221 */ /* 0x000fc20000000000 */
[----:B------:R0:W-:Y:S01]  /*27c0*/  STL [R1], R227 ;  /* 0x000000e301007387 */ /* 0x0001e20000100800 */
[----:B------:R-:W-:-:S01]  /*27d0*/  FADD R222, RZ, R28 ;  /* 0x0000001cffde7221 */ /* 0x000fc20000000000 */
[----:B------:R-:W-:Y:S01]  /*27e0*/  FADD R221, RZ, R29 ;  /* 0x0000001dffdd7221 */ /* 0x000fe20000000000 */
[----:B------:R-:W-:-:S01]  /*27f0*/  FADD R220, RZ, R30 ;  /* 0x0000001effdc7221 */ /* 0x000fc20000000000 */
[----:B------:R-:W-:Y:S01]  /*2800*/  FADD R219, RZ, R31 ;  /* 0x0000001fffdb7221 */ /* 0x000fe20000000000 */
[----:B------:R-:W-:-:S01]  /*2810*/  FADD R218, RZ, R32 ;  /* 0x00000020ffda7221 */ /* 0x000fc20000000000 */
[----:B------:R-:W-:Y:S01]  /*2820*/  FADD R217, RZ, R33 ;  /* 0x00000021ffd97221 */ /* 0x000fe20000000000 */
[----:B------:R-:W-:-:S01]  /*2830*/  FADD R216, RZ, R34 ;  /* 0x00000022ffd87221 */ /* 0x000fc20000000000 */
[----:B------:R-:W-:Y:S01]  /*2840*/  FADD R215, RZ, R35 ;  /* 0x00000023ffd77221 */ /* 0x000fe20000000000 */
[----:B------:R-:W-:-:S01]  /*2850*/  FADD R214, RZ, R36 ;  /* 0x00000024ffd67221 */ /* 0x000fc20000000000 */
[----:B0-----:R-:W-:Y:S01]  /*2860*/  FADD R227, RZ, R123 ;  /* 0x0000007bffe37221 */ /* 0x001fe20000000000 */
[----:B------:R-:W-:-:S01]  /*2870*/  FADD R213, RZ, R37 ;  /* 0x00000025ffd57221 */ /* 0x000fc20000000000 */
[----:B------:R-:W-:Y:S01]  /*2880*/  FADD R212, RZ, R38 ;  /* 0x00000026ffd47221 */ /* 0x000fe20000000000 */
[----:B------:R-:W-:-:S01]  /*2890*/  FADD R211, RZ, R39 ;  /* 0x00000027ffd37221 */ /* 0x000fc20000000000 */
[----:B------:R-:W-:Y:S01]  /*28a0*/  FADD R210, RZ, R40 ;  /* 0x00000028ffd27221 */ /* 0x000fe20000000000 */
[----:B------:R0:W-:Y:S01]  /*28b0*/  STL [R1+0x4], R227 ;  /* 0x000004e301007387 */ /* 0x0001e20000100800 */
        /* <DEDUP_REMOVED lines=93> */
[----:B------:R-:W-:Y:S01]  /*2e90*/  UMOV UR6, URZ ;  /* 0x0000003f00067c82 */ /* 0x000fe20008000000 */
[----:B0-----:R-:W-:-:S05]  /*2ea0*/  FADD R227, RZ, R130 ;  /* 0x00000082ffe37221 */ /* 0x001fca0000000000 */
[----:B------:R0:W-:Y:S02]  /*2eb0*/  STL [R1+0x20], R227 ;  /* 0x000020e301007387 */ /* 0x0001e40000100800 */
        /* <DEDUP_REMOVED lines=42> */
.L_x_22:
[----:B------:R-:W-:-:S04]  /*3160*/  UIADD3 UR19, UR5, 0x1, URZ ;  /* 0x0000000105137890 */ /* 0x000fc8000fffe03f */
[----:B------:R-:W-:-:S04]  /*3170*/  UISETP.NE.AND UP0, UPT, UR19, 0xb, UPT ;  /* 0x0000000b1300788c */ /* 0x000fc8000bf05270 */
[----:B------:R-:W-:Y:S02]  /*3180*/  USEL UR8, URZ, 0x1, UP0 ;  /* 0x000000013f087887 */ /* 0x000fe40008000000 */
[----:B------:R-:W-:Y:S02]  /*3190*/  USEL UR19, UR19, URZ, UP0 ;  /* 0x0000003f13137287 */ /* 0x000fe40008000000 */
[----:B------:R-:W-:-:S06]  /*31a0*/  ULOP3.LUT UR8, UR4, UR8, URZ, 0x3c, !UPT ;  /* 0x0000000804087292 */ /* 0x000fcc000f8e3c3f */
[----:B0-----:R-:W-:Y:S01]  /*31b0*/  IMAD.U32 R227, RZ, RZ, UR8 ;  /* 0x00000008ffe37e24 */ /* 0x001fe2000f8e00ff */
[----:B------:R-:W-:-:S06]  /*31c0*/  UMOV UR8, 0x1 ;  /* 0x0000000100087882 */ /* 0x000fcc0000000000 */
.L_x_17:
[----:B------:R-:W-:-:S06]  /*31d0*/  UISETP.GE.AND UP0, UPT, UR16, 0x1, UPT ;  /* 0x000000011000788c */ /* 0x000fcc000bf06270 */
[----:B------:R-:W-:-:S13]  /*31e0*/  PLOP3.LUT P0, PT, PT, PT, UP0, 0x80, 0x0 ;  /* 0x000000000000781c */ /* 0x000fda0003f0f008 */
[----:B------:R-:W-:Y:S05]  /*31f0*/  @!P0 BRA `(.L_x_23) ;  /* 0x0000001000848947 */ /* 0x000fea0003800000 */
[----:B------:R-:W-:Y:S01]  /*3200*/  IMAD.U32 R228, RZ, RZ, UR16 ;  /* 0x00000010ffe47e24 */ /* 0x000fe2000f8e00ff */
[----:B------:R-:W-:Y:S01]  /*3210*/  UMOV UR31, UR5 ;  /* 0x00000005001f7c82 */ /* 0x000fe20008000000 */
[----:B------:R-:W-:-:S05]  /*3220*/  ULDC UR32, c[0x0][0x50c] ;  /* 0x0001430000207ab9 */ /* 0x000fca0000000800 */
.L_x_31:
[----:B------:R-:W-:-:S06]  /*3230*/  UISETP.NE.AND UP0, UPT, UR26, 0x3, UPT ;  /* 0x000000031a00788c */ /* 0x000fcc000bf05270 */
[----:B------:R-:W-:-:S13]  /*3240*/  PLOP3.LUT P1, PT, PT, PT, UP0, 0x80, 0x0 ;  /* 0x000000000000781c */ /* 0x000fda0003f2f008 */
[----:B01----:R-:W-:Y:S05]  /*3250*/  @!P1 BRA `(.L_x_24) ;  /* 0x0000000000049947 */ /* 0x003fea0003800000 */
[----:B------:R-:W-:Y:S01]  /*3260*/  BPT.TRAP 0x1 ;  /* 0x000000040000795c */ /* 0x000fe20000300000 */
.L_x_24:
[----:B------:R-:W-:Y:S01]  /*3270*/  ULEA UR9, UR19, UR12, 0x3 ;  /* 0x0000000c13097291 */ /* 0x000fe2000f8e183f */
[----:B------:R-:W-:-:S08]  /*3280*/  SHF.L.U32 R229, R227, 0x1f, RZ ;  /* 0x0000001fe3e57819 */ /* 0x000fd000000006ff */
[----:B------:R0:W1:Y:S01]  /*3290*/  SYNCS.PHASECHK.TRANS64.TRYWAIT P0, [UR9], R229 ;  /* 0x000000e5ff0075a7 */ /* 0x0000620008000149 */
[----:B------:R-:W-:Y:S05]  /*32a0*/  @!P1 BRA `(.L_x_25) ;  /* 0x0000000000049947 */ /* 0x000fea0003800000 */
[----:B------:R-:W-:Y:S01]  /*32b0*/  BPT.TRAP 0x1 ;  /* 0x000000040000795c */ /* 0x000fe20000300000 */
.L_x_25:
[----:B-1----:R-:W-:Y:S05]  /*32c0*/  @P0 BRA `(.L_x_26) ;  /* 0x0000000000080947 */ /* 0x002fea0003800000 */
[----:B------:R-:W1:Y:S02]  /*32d0*/  SYNCS.PHASECHK.TRANS64.TRYWAIT P0, [UR9], R229 ;  /* 0x000000e5ff0075a7 */ /* 0x000e640008000149 */
[----:B-1----:R-:W-:Y:S05]  /*32e0*/  @!P0 BRA `(.L_x_27) ;  /* 0x000000d0003c8947 */ /* 0x002fea0003800000 */
.L_x_26:
[----:B------:R-:W-:Y:S01]  /*32f0*/  UIADD3 UR9, UR12, 0x180, URZ ;  /* 0x000001800c097890 */ /* 0x000fe2000fffe03f */
[----:B------:R-:W-:Y:S01]  /*3300*/  WARPGROUP.ARRIVE ;  /* 0x00000000000079c5 */ /* 0x000fe20000000000 */
[----:B------:R-:W-:Y:S02]  /*3310*/  UIADD3 UR10, UR12, 0xb180, URZ ;  /* 0x0000b1800c0a7890 */ /* 0x000fe4000fffe03f */
[----:B------:R-:W-:Y:S02]  /*3320*/  UISETP.NE.AND UP0, UPT, UR7, URZ, UPT ;  /* 0x0000003f0700728c */ /* 0x000fe4000bf05270 */
[----:B------:R-:W-:Y:S02]  /*3330*/  USHF.R.U32.HI UR9, URZ, 0x4, UR9 ;  /* 0x000000043f097899 */ /* 0x000fe40008011609 */
[----:B------:R-:W-:Y:S02]  /*3340*/  USHF.R.U32.HI UR10, URZ, 0x4, UR10 ;  /* 0x000000043f0a7899 */ /* 0x000fe4000801160a */
[----:B------:R-:W-:-:S02]  /*3350*/  USEL UR8, UR8, URZ, !UP0 ;  /* 0x0000003f08087287 */ /* 0x000fc4000c000000 */
[----:B------:R-:W-:Y:S02]  /*3360*/  ULOP3.LUT UR9, UR9, 0x3fff, URZ, 0xc0, !UPT ;  /* 0x00003fff09097892 */ /* 0x000fe4000f8ec03f */
[----:B------:R-:W-:Y:S02]  /*3370*/  ULOP3.LUT UR10, UR10, 0x3fff, URZ, 0xc0, !UPT ;  /* 0x00003fff0a0a7892 */ /* 0x000fe4000f8ec03f */
[----:B------:R-:W-:Y:S02]  /*3380*/  UISETP.NE.U32.AND UP0, UPT, UR8, URZ, UPT ;  /* 0x0000003f0800728c */ /* 0x000fe4000bf05070 */
[----:B------:R-:W-:Y:S02]  /*3390*/  ULOP3.LUT UR8, UR9, 0x10000, URZ, 0xfc, !UPT ;  /* 0x0001000009087892 */ /* 0x000fe4000f8efc3f */
[----:B------:R-:W-:Y:S02]  /*33a0*/  ULOP3.LUT UR10, UR10, 0x10000, URZ, 0xfc, !UPT ;  /* 0x000100000a0a7892 */ /* 0x000fe4000f8efc3f */
[----:B------:R-:W-:-:S02]  /*33b0*/  ULEA UR8, UR19, UR8, 0x8 ;  /* 0x0000000813087291 */ /* 0x000fc4000f8e403f */
[----:B------:R-:W-:Y:S01]  /*33c0*/  ULEA UR10, UR19, UR10, 0xa ;  /* 0x0000000a130a7291 */ /* 0x000fe2000f8e503f */
[----:B------:R-:W-:Y:S01]  /*33d0*/  UMOV UR9, 0x80000020 ;  /* 0x8000002000097882 */ /* 0x000fe20000000000 */
[----:B------:R-:W-:Y:S01]  /*33e0*/  UMOV UR11, 0x80000020 ;  /* 0x80000020000b7882 */ /* 0x000fe20000000000 */
[----:B------:R-:W-:-:S06]  /*33f0*/  UIADD3 UR6, UR6, 0x2, URZ ;  /* 0x0000000206067890 */ /* 0x000fcc000fffe03f */
[----:B------:R-:W-:Y:S01]  /*3400*/  QGMMA.64x256x32.F32.E4M3.E5M2 R24, gdesc[UR8], R24, UP0 ;  /* 0x03e00000081879f3 */ /* 0x000fe2000bf02818 */
[----:B------:R-:W-:Y:S02]  /*3410*/  UIADD3 UR8, UR8, 0x2, URZ ;  /* 0x0000000208087890 */ /* 0x000fe4000fffe03f */
[----:B------:R-:W-:Y:S01]  /*3420*/  UIADD3 UR10, UR10, 0x2, URZ ;  /* 0x000000020a0a7890 */ /* 0x000fe2000fffe03f */
[----:B------:R-:W-:Y:S01]  /*3430*/  UMOV UR9, 0x80000020 ;  /* 0x8000002000097882 */ /* 0x000fe20000000000 */
[----:B------:R-:W-:Y:S01]  /*3440*/  UMOV UR11, 0x80000020 ;  /* 0x80000020000b7882 */ /* 0x000fe20000000000 */
[----:B------:R-:W-:-:S04]  /*3450*/  UISETP.NE.AND UP0, UPT, UR6, UR32, UPT ;  /* 0x000000200600728c */ /* 0x000fc8000bf05270 */
[----:B------:R-:W-:-:S06]  /*3460*/  USEL UR7, URZ, 0x1, UP0 ;  /* 0x000000013f077887 */ /* 0x000fcc0008000000 */
[----:B------:R-:W-:-:S12]  /*3470*/  ISETP.NE.AND P0, PT, RZ, UR7, PT ;  /* 0x00000007ff007c0c */ /* 0x000fd8000bf05270 */
[----:B------:R-:W-:Y:S03]  /*3480*/  QGMMA.64x256x32.F32.E4M3.E5M2 R24, gdesc[UR8], R24, gsb0 ;  /* 0x03e00000081879f3 */ /* 0x000fe60008002818 */
[----:B------:R-:W-:Y:S02]  /*3490*/  WARPGROUP.DEPBAR.LE gsb0, 0x1 ;  /* 0x00008000000079c5 */ /* 0x000fe40000010100 */
[----:B------:R-:W-:Y:S05]  /*34a0*/  @!P0 BRA `(.L_x_28) ;  /* 0x0000000c00808947 */ /* 0x000fea0003800000 */
[----:B------:R-:W-:Y:S02]  /*34b0*/  WARPGROUP.DEPBAR.LE gsb0, 0x0 ;  /* 0x00008000000079c5 */ /* 0x000fe40000010000 */
[----:B------:R-:W-:-:S01]  /*34c0*/  FADD R226, R24, R226 ;  /* 0x000000e218e27221 */ /* 0x000fc20000000000 */
[----:B------:R-:W-:Y:S01]  /*34d0*/  FADD R225, R25, R225 ;  /* 0x000000e119e17221 */ /* 0x000fe20000000000 */
[----:B------:R1:W-:Y:S01]  /*34e0*/  STL [R1+0x9c], R227 ;  /* 0x00009ce301007387 */ /* 0x0003e20000100800 */
[----:B------:R-:W-:-:S01]  /*34f0*/  FADD R224, R26, R224 ;  /* 0x000000e01ae07221 */ /* 0x000fc20000000000 */
[----:B------:R-:W-:Y:S01]  /*3500*/  FADD R223, R27, R223 ;  /* 0x000000df1bdf7221 */ /* 0x000fe20000000000 */
[----:B------:R-:W-:-:S01]  /*3510*/  FADD R222, R28, R222 ;  /* 0x000000de1cde7221 */ /* 0x000fc20000000000 */
[----:B------:R-:W-:Y:S01]  /*3520*/  FADD R221, R29, R221 ;  /* 0x000000dd1ddd7221 */ /* 0x000fe20000000000 */
[----:B-1----:R-:W3:Y:S04]  /*3530*/  LDL.LU R227, [R1+0x30] ;  /* 0x0000300001e37983 */ /* 0x002ee80000300800 */
[----:B------:R1:W-:Y:S01]  /*3540*/  STL [R1+0xa0], R226 ;  /* 0x0000a0e201007387 */ /* 0x0003e20000100800 */
[----:B------:R-:W-:-:S01]  /*3550*/  FADD R220, R30, R220 ;  /* 0x000000dc1edc7221 */ /* 0x000fc20000000000 */
[----:B------:R-:W-:-:S02]  /*3560*/  FADD R219, R31, R219 ;  /* 0x000000db1fdb7221 */ /* 0x000fc40000000000 */
[----:B-1----:R-:W4:Y:S04]  /*3570*/  LDL.LU R226, [R1+0x2c] ;  /* 0x00002c0001e27983 */ /* 0x002f280000300800 */
[----:B------:R1:W-:Y:S01]  /*3580*/  STL [R1+0xa4], R225 ;  /* 0x0000a4e101007387 */ /* 0x0003e20000100800 */
[----:B------:R-:W-:-:S03]  /*3590*/  FADD R218, R32, R218 ;  /* 0x000000da20da7221 */ /* 0x000fc60000000000 */
[----:B-1----:R-:W2:Y:S04]  /*35a0*/  LDL.LU R225, [R1+0x28] ;  /* 0x0000280001e17983 */ /* 0x002ea80000300800 */
        /* <DEDUP_REMOVED lines=9> */
[----:B------:R1:W-:Y:S04]  /*3640*/  STL [R1+0xb4], R221 ;  /* 0x0000b4dd01007387 */ /* 0x0003e80000100800 */
        /* <DEDUP_REMOVED lines=12> */
[----:B-1----:R-:W2:Y:S01]  /*3710*/  LDL.LU R215, [R1] ;  /* 0x0000000001d77983 */ /* 0x002ea20000300800 */
[----:B------:R-:W-:-:S01]  /*3720*/  FADD R214, R36, R214 ;  /* 0x000000d624d67221 */ /* 0x000fc20000000000 */
[----:B------:R-:W-:Y:S01]  /*3730*/  FADD R213, R37, R213 ;  /* 0x000000d525d57221 */ /* 0x000fe20000000000 */
[----:B------:R-:W-:-:S01]  /*3740*/  FADD R212, R38, R212 ;  /* 0x000000d426d47221 */ /* 0x000fc20000000000 */
[----:B------:R-:W-:Y:S01]  /*3750*/  FADD R211, R39, R211 ;  /* 0x000000d327d37221 */ /* 0x000fe20000000000 */
[----:B------:R-:W-:-:S01]  /*3760*/  FADD R210, R40, R210 ;  /* 0x000000d228d27221 */ /* 0x000fc20000000000 */
[----:B------:R-:W-:Y:S01]  /*3770*/  STL [R1+0xd0], R214 ;  /* 0x0000d0d601007387 */ /* 0x000fe20000100800 */
        /* <DEDUP_REMOVED lines=11> */
[----:B------:R1:W-:Y:S01]  /*3830*/  STL [R1+0xdc], R211 ;  /* 0x0000dcd301007387 */ /* 0x0003e20000100800 */
[----:B------:R-:W-:-:S01]  /*3840*/  FADD R200, R50, R200 ;  /* 0x000000c832c87221 */ /* 0x000fc20000000000 */
[----:B------:R-:W-:Y:S01]  /*3850*/  FADD R199, R51, R199 ;  /* 0x000000c733c77221 */ /* 0x000fe20000000000 */
        /* <DEDUP_REMOVED lines=69> */
[----:B-----5:R-:W-:Y:S01]  /*3cb0*/  FADD R0, R121, R0 ;  /* 0x0000000079007221 */ /* 0x020fe20000000000 */
[----:B---3--:R-:W-:-:S01]  /*3cc0*/  FADD R227, R134, R227 ;  /* 0x000000e386e37221 */ /* 0x008fc20000000000 */
[----:B----4-:R-:W-:Y:S01]  /*3cd0*/  FADD R226, R133, R226 ;  /* 0x000000e285e27221 */ /* 0x010fe20000000000 */
[----:B--2---:R-:W-:-:S01]  /*3ce0*/  FADD R225, R132, R225 ;  /* 0x000000e184e17221 */ /* 0x004fc20000000000 */
        /* <DEDUP_REMOVED lines=9> */
[----:B------:R-:W-:-:S05]  /*3d80*/  FADD R215, R122, R215 ;  /* 0x000000d77ad77221 */ /* 0x000fca0000000000 */
[----:B------:R2:W-:Y:S04]  /*3d90*/  STL [R1], R215 ;  /* 0x000000d701007387 */ /* 0x0005e80000100800 */
[----:B------:R3:W-:Y:S04]  /*3da0*/  STL [R1+0x4], R216 ;  /* 0x000004d801007387 */ /* 0x0007e80000100800 */
        /* <DEDUP_REMOVED lines=8> */
[----:B-1----:R-:W4:Y:S04]  /*3e30*/  LDL.LU R211, [R1+0x34] ;  /* 0x0000340001d37983 */ /* 0x002f280000300800 */
[----:B------:R1:W-:Y:S04]  /*3e40*/  STL [R1+0x28], R225 ;  /* 0x000028e101007387 */ /* 0x0003e80000100800 */
[----:B------:R-:W4:Y:S04]  /*3e50*/  LDL.LU R212, [R1+0x38] ;  /* 0x0000380001d47983 */ /* 0x000f280000300800 */
[----:B------:R1:W-:Y:S04]  /*3e60*/  STL [R1+0x2c], R226 ;  /* 0x00002ce201007387 */ /* 0x0003e80000100800 */
[----:B------:R-:W4:Y:S04]  /*3e70*/  LDL.LU R213, [R1+0x3c] ;  /* 0x00003c0001d57983 */ /* 0x000f280000300800 */
[----:B------:R1:W-:Y:S04]  /*3e80*/  STL [R1+0x30], R227 ;  /* 0x000030e301007387 */ /* 0x0003e80000100800 */
[----:B------:R-:W4:Y:S04]  /*3e90*/  LDL.LU R214, [R1+0x40] ;  /* 0x0000400001d67983 */ /* 0x000f280000300800 */
[----:B--2---:R-:W2:Y:S04]  /*3ea0*/  LDL.LU R215, [R1+0x44] ;  /* 0x0000440001d77983 */ /* 0x004ea80000300800 */
[----:B---3--:R-:W3:Y:S04]  /*3eb0*/  LDL.LU R216, [R1+0x48] ;  /* 0x0000480001d87983 */ /* 0x008ee80000300800 */
[----:B----4-:R-:W4:Y:S04]  /*3ec0*/  LDL.LU R217, [R1+0x4c] ;  /* 0x00004c0001d97983 */ /* 0x010f280000300800 */
[----:B0-----:R-:W4:Y:S04]  /*3ed0*/  LDL.LU R218, [R1+0x50] ;  /* 0x0000500001da7983 */ /* 0x001f280000300800 */
[----:B------:R-:W4:Y:S04]  /*3ee0*/  LDL.LU R219, [R1+0x54] ;  /* 0x0000540001db7983 */ /* 0x000f280000300800 */
[----:B------:R-:W4:Y:S04]  /*3ef0*/  LDL.LU R220, [R1+0x58] ;  /* 0x0000580001dc7983 */ /* 0x000f280000300800 */
[----:B------:R-:W4:Y:S04]  /*3f00*/  LDL.LU R221, [R1+0x5c] ;  /* 0x00005c0001dd7983 */ /* 0x000f280000300800 */
[----:B------:R-:W4:Y:S04]  /*3f10*/  LDL.LU R222, [R1+0x60] ;  /* 0x0000600001de7983 */ /* 0x000f280000300800 */
[----:B------:R-:W4:Y:S04]  /*3f20*/  LDL.LU R223, [R1+0x64] ;  /* 0x0000640001df7983 */ /* 0x000f280000300800 */
[----:B------:R-:W4:Y:S04]  /*3f30*/  LDL.LU R224, [R1+0x68] ;  /* 0x0000680001e07983 */ /* 0x000f280000300800 */
[----:B-1----:R-:W4:Y:S04]  /*3f40*/  LDL.LU R225, [R1+0x6c] ;  /* 0x00006c0001e17983 */ /* 0x002f280000300800 */
[----:B------:R-:W4:Y:S04]  /*3f50*/  LDL.LU R226, [R1+0x70] ;  /* 0x0000700001e27983 */ /* 0x000f280000300800 */
[----:B------:R-:W4:Y:S01]  /*3f60*/  LDL.LU R227, [R1+0x74] ;  /* 0x0000740001e37983 */ /* 0x000f220000300800 */
[----:B------:R-:W-:-:S05]  /*3f70*/  FADD R211, R135, R211 ;  /* 0x000000d387d37221 */ /* 0x000fca0000000000 */
[----:B------:R0:W-:Y:S01]  /*3f80*/  STL [R1+0x34], R211 ;  /* 0x000034d301007387 */ /* 0x0001e20000100800 */
[----:B------:R-:W-:-:S03]  /*3f90*/  FADD R212, R136, R212 ;  /* 0x000000d488d47221 */ /* 0x000fc60000000000 */
[----:B0-----:R1:W5:Y:S01]  /*3fa0*/  LDL.LU R211, [R1+0xdc] ;  /* 0x0000dc0001d37983 */ /* 0x0013620000300800 */
[----:B------:R-:W-:-:S03]  /*3fb0*/  FADD R213, R137, R213 ;  /* 0x000000d589d57221 */ /* 0x000fc60000000000 */
[----:B------:R0:W-:Y:S01]  /*3fc0*/  STL [R1+0x38], R212 ;  /* 0x000038d401007387 */ /* 0x0001e20000100800 */
[----:B------:R-:W-:-:S01]  /*3fd0*/  FADD R214, R138, R214 ;  /* 0x000000d68ad67221 */ /* 0x000fc20000000000 */
[----:B--2---:R-:W-:Y:S02]  /*3fe0*/  FADD R215, R139, R215 ;  /* 0x000000d78bd77221 */ /* 0x004fe40000000000 */
[----:B0-----:R1:W5:Y:S01]  /*3ff0*/  LDL.LU R212, [R1+0xd8] ;  /* 0x0000d80001d47983 */ /* 0x0013620000300800 */
[----:B---3--:R-:W-:-:S03]  /*4000*/  FADD R216, R140, R216 ;  /* 0x000000d88cd87221 */ /* 0x008fc60000000000 */
[----:B------:R0:W-:Y:S01]  /*4010*/  STL [R1+0x3c], R213 ;  /* 0x00003cd501007387 */ /* 0x0001e20000100800 */
[----:B----4-:R-:W-:-:S03]  /*4020*/  FADD R217, R141, R217 ;  /* 0x000000d98dd97221 */ /* 0x010fc60000000000 */
[----:B0-----:R1:W5:Y:S01]  /*4030*/  LDL.LU R213, [R1+0xd4] ;  /* 0x0000d40001d57983 */ /* 0x0013620000300800 */
[----:B------:R-:W-:-:S03]  /*4040*/  FADD R218, R142, R218 ;  /* 0x000000da8eda7221 */ /* 0x000fc60000000000 */
[----:B------:R0:W-:Y:S01]  /*4050*/  STL [R1+0x40], R214 ;  /* 0x000040d601007387 */ /* 0x0001e20000100800 */
[----:B------:R-:W-:-:S01]  /*4060*/  FADD R219, R143, R219 ;  /* 0x000000db8fdb7221 */ /* 0x000fc20000000000 */
[----:B------:R-:W-:Y:S02]  /*4070*/  FADD R220, R144, R220 ;  /* 0x000000dc90dc7221 */ /* 0x000fe40000000000 */
[----:B0-----:R1:W5:Y:S04]  /*4080*/  LDL.LU R214, [R1+0xd0] ;  /* 0x0000d00001d67983 */ /* 0x0013680000300800 */
[----:B------:R0:W-:Y:S01]  /*4090*/  STL [R1+0x44], R215 ;  /* 0x000044d701007387 */ /* 0x0001e20000100800 */
[----:B------:R-:W-:-:S01]  /*40a0*/  FADD R221, R145, R221 ;  /* 0x000000dd91dd7221 */ /* 0x000fc20000000000 */
[----:B------:R-:W-:-:S02]  /*40b0*/  FADD R222, R146, R222 ;  /* 0x000000de92de7221 */ /* 0x000fc40000000000 */
[----:B0-----:R1:W5:Y:S04]  /*40c0*/  LDL.LU R215, [R1+0xcc] ;  /* 0x0000cc0001d77983 */ /* 0x0013680000300800 */
[----:B------:R0:W-:Y:S01]  /*40d0*/  STL [R1+0x48], R216 ;  /* 0x000048d801007387 */ /* 0x0001e20000100800 */
[----:B------:R-:W-:-:S03]  /*40e0*/  FADD R223, R147, R223 ;  /* 0x000000df93df7221 */ /* 0x000fc60000000000 */
        /* <DEDUP_REMOVED lines=13> */
[----:B------:R0:W-:Y:S04]  /*41c0*/  STL [R1+0x5c], R221 ;  /* 0x00005cdd01007387 */ /* 0x0001e80000100800 */
        /* <DEDUP_REMOVED lines=12> */
[----:B0-----:R1:W5:Y:S01]  /*4290*/  LDL.LU R227, [R1+0x9c] ;  /* 0x00009c0001e37983 */ /* 0x0013620000300800 */
[----:B------:R-:W-:-:S05]  /*42a0*/  UMOV UR6, URZ ;  /* 0x0000003f00067c82 */ /* 0x000fca0008000000 */
.L_x_28:
[----:B------:R-:W-:Y:S05]  /*42b0*/  @!P1 BRA `(.L_x_29) ;  /* 0x0000000000049947 */ /* 0x000fea0003800000 */
[----:B------:R-:W-:Y:S01]  /*42c0*/  BPT.TRAP 0x1 ;  /* 0x000000040000795c */ /* 0x000fe20000300000 */
.L_x_29:
[----:B------:R-:W-:Y:S02]  /*42d0*/  UISETP.GT.U32.AND UP0, UPT, UR13, 0x1, UPT ;  /* 0x000000010d00788c */ /* 0x000fe4000bf04070 */
[----:B------:R-:W-:-:S04]  /*42e0*/  ULEA UR8, UR31, UR12, 0x3 ;  /* 0x0000000c1f087291 */ /* 0x000fc8000f8e183f */
[----:B------:R-:W-:Y:S01]  /*42f0*/  UIADD3 UR8, UR8, 0x58, URZ ;  /* 0x0000005808087890 */ /* 0x000fe2000fffe03f */
[----:B------:R-:W-:-:S03]  /*4300*/  PLOP3.LUT P0, PT, PT, PT, UP0, 0x80, 0x0 ;  /* 0x000000000000781c */ /* 0x000fc60003f0f008 */
[----:B------:R-:W-:-:S09]  /*4310*/  UPRMT UR8, URZ, 0x654, UR8 ;  /* 0x000006543f087896 */ /* 0x000fd20008000008 */
[----:B------:R-:W-:Y:S01]  /*4320*/  SYNCS.ARRIVE.TRANS64.RED.A1T0 RZ, [UR8], RZ ;  /* 0x000000ffffff79a7 */ /* 0x000fe20008100408 */
[----:B------:R-:W-:Y:S05]  /*4330*/  @P0 BRA `(.L_x_30) ;  /* 0x0000000000040947 */ /* 0x000fea0003800000 */
[----:B------:R-:W-:Y:S01]  /*4340*/  BPT.TRAP 0x1 ;  /* 0x000000040000795c */ /* 0x000fe20000300000 */
.L_x_30:
[----:B------:R-:W-:Y:S01]  /*4350*/  UIADD3 UR19, UR19, 0x1, URZ ;  /* 0x0000000113137890 */ /* 0x000fe2000fffe03f */
[C---:B------:R-:W-:Y:S01]  /*4360*/  ISETP.GT.AND P0, PT, R228.reuse, 0x1, PT ;  /* 0x00000001e400780c */ /* 0x040fe20003f04270 */
[----:B------:R-:W-:Y:S01]  /*4370*/  UIADD3 UR31, UR31, 0x1, URZ ;  /* 0x000000011f1f7890 */ /* 0x000fe2000fffe03f */
[----:B------:R-:W-:Y:S01]  /*4380*/  VIADD R228, R228, 0xffffffff ;  /* 0xffffffffe4e47836 */ /* 0x000fe20000000000 */
[----:B------:R-:W-:Y:S02]  /*4390*/  UISETP.NE.AND UP0, UPT, UR19, 0xb, UPT ;  /* 0x0000000b1300788c */ /* 0x000fe4000bf05270 */
[----:B------:R-:W-:Y:S02]  /*43a0*/  UISETP.NE.AND UP1, UPT, UR31, 0xb, UPT ;  /* 0x0000000b1f00788c */ /* 0x000fe4000bf25270 */
[----:B------:R-:W-:Y:S02]  /*43b0*/  USEL UR8, URZ, 0x1, UP0 ;  /* 0x000000013f087887 */ /* 0x000fe40008000000 */
[----:B------:R-:W-:-:S02]  /*43c0*/  USEL UR19, UR19, URZ, UP0 ;  /* 0x0000003f13137287 */ /* 0x000fc40008000000 */
[----:B------:R-:W-:Y:S02]  /*43d0*/  USEL UR31, UR31, URZ, UP1 ;  /* 0x0000003f1f1f7287 */ /* 0x000fe40008800000 */
[----:B-----5:R-:W-:Y:S01]  /*43e0*/  LOP3.LUT R227, R227, UR8, RZ, 0x3c, !PT ;  /* 0x00000008e3e37c12 */ /* 0x020fe2000f8e3cff */
[----:B------:R-:W-:Y:S01]  /*43f0*/  UMOV UR8, 0x1 ;  /* 0x0000000100087882 */ /* 0x000fe20000000000 */
[----:B------:R-:W-:Y:S08]  /*4400*/  @P0 BRA `(.L_x_31) ;  /* 0xffffffec00880947 */ /* 0x000ff0000383ffff */
.L_x_23:
[----:B------:R-:W-:-:S04]  /*4410*/  UISETP.NE.AND UP0, UPT, UR6, URZ, UPT ;  /* 0x0000003f0600728c */ /* 0x000fc8000bf05270 */
[----:B------:R-:W-:-:S06]  /*4420*/  USEL UR6, URZ, 0x1, !UP0 ;  /* 0x000000013f067887 */ /* 0x000fcc000c000000 */
[----:B------:R-:W-:-:S13]  /*4430*/  ISETP.NE.AND P0, PT, RZ, UR6, PT ;  /* 0x00000006ff007c0c */ /* 0x000fda000bf05270 */
[----:B------:R-:W-:Y:S05]  /*4440*/  @!P0 BRA `(.L_x_32) ;  /* 0x0000000c00dc8947 */ /* 0x000fea0003800000 */
[----:B------:R-:W3:Y:S04]  /*4450*/  LDL.LU R227, [R1+0x74] ;  /* 0x0000740001e37983 */ /* 0x000ee80000300800 */
[----:B---3--:R3:W-:Y:S04]  /*4460*/  STL [R1+0x9c], R227 ;  /* 0x00009ce301007387 */ /* 0x0087e80000100800 */
[----:B---3--:R-:W3:Y:S04]  /*4470*/  LDL.LU R227, [R1+0x70] ;  /* 0x0000700001e37983 */ /* 0x008ee80000300800 */
        /* <DEDUP_REMOVED lines=55> */
[----:B---3--:R-:W3:Y:S01]  /*47f0*/  LDL.LU R227, [R1] ;  /* 0x0000000001e37983 */ /* 0x008ee20000300800 */
[----:B------:R-:W-:-:S02]  /*4800*/  WARPGROUP.DEPBAR.LE gsb0, 0x0 ;  /* 0x00008000000079c5 */ /* 0x000fc40000010000 */
[----:B------:R-:W-:Y:S01]  /*4810*/  FADD R226, R24, R226 ;  /* 0x000000e218e27221 */ /* 0x000fe20000000000 */
        /* <DEDUP_REMOVED lines=97> */
[----:B---3--:R-:W-:-:S05]  /*4e30*/  FADD R227, R122, R227 ;  /* 0x000000e37ae37221 */ /* 0x008fca0000000000 */
[----:B------:R3:W-:Y:S04]  /*4e40*/  STL [R1], R227 ;  /* 0x000000e301007387 */ /* 0x0007e80000100800 */
[----:B---3--:R-:W3:Y:S02]  /*4e50*/  LDL.LU R227, [R1+0x10c] ;  /* 0x00010c0001e37983 */ /* 0x008ee40000300800 */
[----:B---3--:R-:W-:-:S05]  /*4e60*/  FADD R227, R123, R227 ;  /* 0x000000e37be37221 */ /* 0x008fca0000000000 */
[----:B------:R3:W-:Y:S04]  /*4e70*/  STL [R1+0x4], R227 ;  /* 0x000004e301007387 */ /* 0x0007e80000100800 */
        /* <DEDUP_REMOVED lines=83> */
[----:B------:R3:W-:Y:S02]  /*53b0*/  STL [R1+0x74], R227 ;  /* 0x000074e301007387 */ /* 0x0007e40000100800 */
.L_x_32:
[----:B---3--:R-:W-:-:S04]  /*53c0*/  IMAD.U32 R227, RZ, RZ, UR30 ;  /* 0x0000001effe37e24 */ /* 0x008fc8000f8e00ff */
[----:B------:R3:W-:Y:S01]  /*53d0*/  SYNCS.ARRIVE.TRANS64.A1T0 RZ, [R227+UR28], RZ ;  /* 0x000000ffe3ff79a7 */ /* 0x0007e2000810001c */
[----:B------:R-:W-:Y:S02]  /*53e0*/  WARPGROUP.DEPBAR.LE gsb0, 0x0 ;  /* 0x00008000000079c5 */ /* 0x000fe40000010000 */
[----:B------:R-:W4:Y:S02]  /*53f0*/  LDC R24, c[0x0][0x28c] ;  /* 0x0000a300ff187b82 */ /* 0x000f240000000800 */
[----:B----4-:R-:W-:-:S13]  /*5400*/  ISETP.GE.AND P0, PT, R24, 0x1, PT ;  /* 0x000000011800780c */ /* 0x010fda0003f06270 */
[----:B---3--:R-:W-:Y:S05]  /*5410*/  @!P0 BRA `(.L_x_33) ;  /* 0x0000000000408947 */ /* 0x008fea0003800000 */
[----:B------:R-:W-:-:S06]  /*5420*/  UISETP.NE.AND UP0, UPT, UR26, 0x3, UPT ;  /* 0x000000031a00788c */ /* 0x000fcc000bf05270 */
[----:B------:R-:W-:-:S13]  /*5430*/  PLOP3.LUT P0, PT, PT, PT, UP0, 0x80, 0x0 ;  /* 0x000000000000781c */ /* 0x000fda0003f0f008 */
[----:B------:R-:W-:Y:S05]  /*5440*/  @!P0 BRA `(.L_x_34) ;  /* 0x0000000000048947 */ /* 0x000fea0003800000 */
[----:B------:R-:W-:Y:S01]  /*5450*/  BPT.TRAP 0x1 ;  /* 0x000000040000795c */ /* 0x000fe20000300000 */
.L_x_34:
[----:B------:R-:W-:Y:S02]  /*5460*/  UIADD3 UR8, UR16, UR5, URZ ;  /* 0x0000000510087290 */ /* 0x000fe4000fffe03f */
[----:B------:R-:W-:Y:S02]  /*5470*/  UISETP.GT.U32.AND UP0, UPT, UR13, 0x1, UPT ;  /* 0x000000010d00788c */ /* 0x000fe4000bf04070 */
[----:B------:R-:W-:-:S04]  /*5480*/  UIMAD.WIDE.U32 UR6, UR8, -0x45d1745d, URZ ;  /* 0xba2e8ba3080678a5 */ /* 0x000fc8000f8e003f */
[----:B------:R-:W-:Y:S01]  /*5490*/  USHF.R.U32.HI UR6, URZ, 0x3, UR7 ;  /* 0x000000033f067899 */ /* 0x000fe20008011607 */
[----:B------:R-:W-:-:S03]  /*54a0*/  PLOP3.LUT P0, PT, PT, PT, UP0, 0x80, 0x0 ;  /* 0x000000000000781c */ /* 0x000fc60003f0f008 */
[----:B------:R-:W-:-:S04]  /*54b0*/  UIMAD UR8, UR6, -0xb, UR8 ;  /* 0xfffffff5060878a4 */ /* 0x000fc8000f8e0208 */
[----:B------:R-:W-:-:S04]  /*54c0*/  ULEA UR8, UR8, UR12, 0x3 ;  /* 0x0000000c08087291 */ /* 0x000fc8000f8e183f */
[----:B------:R-:W-:-:S04]  /*54d0*/  UIADD3 UR8, UR8, 0x58, URZ ;  /* 0x0000005808087890 */ /* 0x000fc8000fffe03f */
[----:B------:R-:W-:-:S09]  /*54e0*/  UPRMT UR8, URZ, 0x654, UR8 ;  /* 0x000006543f087896 */ /* 0x000fd20008000008 */
[----:B------:R-:W-:Y:S01]  /*54f0*/  SYNCS.ARRIVE.TRANS64.RED.A1T0 RZ, [UR8], RZ ;  /* 0x000000ffffff79a7 */ /* 0x000fe20008100408 */
[----:B------:R-:W-:Y:S05]  /*5500*/  @P0 BRA `(.L_x_33) ;  /* 0x0000000000040947 */ /* 0x000fea0003800000 */
[----:B------:R-:W-:Y:S01]  /*5510*/  BPT.TRAP 0x1 ;  /* 0x000000040000795c */ /* 0x000fe20000300000 */
.L_x_33:
[----:B------:R-:W3:Y:S01]  /*5520*/  S2R R25, SR_TID.X ;  /* 0x0000000000197919 */ /* 0x000ee20000002100 */
[----:B------:R-:W-:Y:S01]  /*5530*/  IMAD.U32 R24, RZ, RZ, UR29 ;  /* 0x0000001dff187e24 */ /* 0x000fe2000f8e00ff */
[----:B------:R-:W-:Y:S01]  /*5540*/  UIADD3 UR5, UR27, UR5, URZ ;  /* 0x000000051b057290 */ /* 0x000fe2000fffe03f */
[----:B------:R-:W4:Y:S01]  /*5550*/  LDC R35, c[0x0][0x288] ;  /* 0x0000a200ff237b82 */ /* 0x000f220000000800 */
[----:B------:R-:W-:Y:S02]  /*5560*/  UISETP.GE.U32.AND UP1, UPT, UR27, 0xb, UPT ;  /* 0x0000000b1b00788c */ /* 0x000fe4000bf26070 */
[----:B------:R-:W-:Y:S01]  /*5570*/  SHF.L.U32 R24, R24, 0x1f, RZ ;  /* 0x0000001f18187819 */ /* 0x000fe200000006ff */
[----:B------:R-:W-:Y:S02]  /*5580*/  UISETP.GT.U32.AND UP0, UPT, UR5, 0xa, UPT ;  /* 0x0000000a0500788c */ /* 0x000fe4000bf04070 */
[----:B------:R-:W-:Y:S01]  /*5590*/  UIMAD.WIDE.U32 UR6, UR5, -0x45d1745d, URZ ;  /* 0xba2e8ba3050678a5 */ /* 0x000fe2000f8e003f */
[----:B------:R-:W5:Y:S01]  /*55a0*/  SYNCS.PHASECHK.TRANS64.TRYWAIT P0, [UR17+0x8], R24 ;  /* 0x00000818ff0075a7 */ /* 0x000f620008000151 */
[----:B------:R-:W-:-:S02]  /*55b0*/  UISETP.LT.U32.AND UP0, UPT, UR27, 0xb, UP0 ;  /* 0x0000000b1b00788c */ /* 0x000fc40008701070 */
[----:B------:R-:W-:Y:S02]  /*55c0*/  USHF.R.U32.HI UR6, URZ, 0x3, UR7 ;  /* 0x000000033f067899 */ /* 0x000fe40008011607 */
[----:B------:R-:W-:Y:S02]  /*55d0*/  USEL UR8, URZ, 0x1, !UP0 ;  /* 0x000000013f087887 */ /* 0x000fe4000c000000 */
[----:B------:R-:W-:Y:S02]  /*55e0*/  UIMAD UR5, UR6, -0xb, UR5 ;  /* 0xfffffff5060578a4 */ /* 0x000fe4000f8e0205 */
[----:B------:R-:W-:-:S04]  /*55f0*/  ULOP3.LUT UR4, UR4, UR8, URZ, 0x3c, !UPT ;  /* 0x0000000804047292 */ /* 0x000fc8000f8e3c3f */
[----:B------:R-:W-:Y:S01]  /*5600*/  @UP1 ULOP3.LUT UR4, UR4, 0x1, UR6, 0x78, !UPT ;  /* 0x0000000104041892 */ /* 0x000fe2000f8e7806 */
[----:B---3--:R-:W-:-:S04]  /*5610*/  SHF.R.S32.HI R26, RZ, 0x1f, R25 ;  /* 0x0000001fff1a7819 */ /* 0x008fc80000011419 */
[----:B------:R-:W-:-:S04]  /*5620*/  LEA.HI R26, R26, R25, RZ, 0x7 ;  /* 0x000000191a1a7211 */ /* 0x000fc800078f38ff */
[----:B------:R-:W-:-:S05]  /*5630*/  LOP3.LUT R26, R26, 0xffffff80, RZ, 0xc0, !PT ;  /* 0xffffff801a1a7812 */ /* 0x000fca00078ec0ff */
[----:B------:R-:W-:-:S05]  /*5640*/  IMAD.IADD R26, R25, 0x1, -R26 ;  /* 0x00000001191a7824 */ /* 0x000fca00078e0a1a */
[----:B------:R-:W-:-:S04]  /*5650*/  SHF.R.S32.HI R25, RZ, 0x1f, R26 ;  /* 0x0000001fff197819 */ /* 0x000fc8000001141a */
[----:B------:R-:W-:-:S04]  /*5660*/  LEA.HI R25, R25, R26, RZ, 0x2 ;  /* 0x0000001a19197211 */ /* 0x000fc800078f10ff */
[----:B------:R-:W-:-:S05]  /*5670*/  LOP3.LUT R25, R25, 0xfffffffc, RZ, 0xc0, !PT ;  /* 0xfffffffc19197812 */ /* 0x000fca00078ec0ff */
[----:B------:R-:W-:-:S04]  /*5680*/  IMAD.IADD R40, R26, 0x1, -R25 ;  /* 0x000000011a287824 */ /* 0x000fc800078e0a19 */
[----:B------:R-:W-:Y:S01]  /*5690*/  IMAD.SHL.U32 R32, R40, 0x2, RZ ;  /* 0x0000000228207824 */ /* 0x000fe200078e00ff */
[----:B----45:R-:W-:Y:S06]  /*56a0*/  @!P0 BRA `(.L_x_35) ;  /* 0x000000ac006c8947 */ /* 0x030fec0003800000 */
.L_x_328:
[----:B------:R4:W-:Y:S01]  /*56b0*/  STL [R1+0xa0], R2 ;  /* 0x0000a00201007387 */ /* 0x0009e20000100800 */
[----:B------:R-:W-:Y:S01]  /*56c0*/  ULDC UR8, c[0x0][0x284] ;  /* 0x0000a10000087ab9 */ /* 0x000fe20000000800 */
[----:B------:R-:W-:Y:S01]  /*56d0*/  SHF.R.S32.HI R33, RZ, 0x1f, R32 ;  /* 0x0000001fff217819 */ /* 0x000fe20000011420 */
[----:B------:R-:W-:Y:S01]  /*56e0*/  ULDC.64 UR6, c[0x0][0x5d0] ;  /* 0x0001740000067ab9 */ /* 0x000fe20000000a00 */
[----:B----4-:R-:W4:Y:S04]  /*56f0*/  LDL.LU R2, [R1+0x88] ;  /* 0x0000880001027983 */ /* 0x010f280000300800 */
[----:B------:R0:W-:Y:S04]  /*5700*/  STL [R1+0x9c], R0 ;  /* 0x00009c0001007387 */ /* 0x0001e80000100800 */
[----:B------:R-:W2:Y:S04]  /*5710*/  LDL R227, [R1+0x78] ;  /* 0x0000780001e37983 */ /* 0x000ea80000100800 */
[----:B0-----:R-:W3:Y:S01]  /*5720*/  LDL R0, [R1+0x84] ;  /* 0x0000840001007983 */ /* 0x001ee20000100800 */
[----:B----4-:R-:W-:-:S03]  /*5730*/  IMAD.SHL.U32 R37, R2, 0x100, RZ ;  /* 0x0000010002257824 */ /* 0x010fc600078e00ff */
[----:B------:R0:W5:Y:S01]  /*5740*/  LDL.LU R2, [R1+0xa0] ;  /* 0x0000a00001027983 */ /* 0x0001620000300800 */
[----:B---3--:R-:W-:-:S03]  /*5750*/  IMAD.SHL.U32 R34, R0, 0x40, RZ ;  /* 0x0000004000227824 */ /* 0x008fc600078e00ff */
[----:B------:R0:W5:Y:S02]  /*5760*/  LDL.LU R0, [R1+0x9c] ;  /* 0x00009c0001007983 */ /* 0x0001640000300800 */
[----:B------:R-:W-:Y:S02]  /*5770*/  ISETP.GE.AND P0, PT, R34, UR8, PT ;  /* 0x0000000822007c0c */ /* 0x000fe4000bf06270 */
[----:B--2---:R-:W-:Y:S02]  /*5780*/  SHF.R.S32.HI R38, RZ, 0x1f, R227 ;  /* 0x0000001fff267819 */ /* 0x004fe400000114e3 */
[----:B------:R-:W-:Y:S01]  /*5790*/  ISETP.GE.OR P0, PT, R37, R35, P0 ;  /* 0x000000232500720c */ /* 0x000fe20000706670 */
[----:B------:R-:W-:-:S04]  /*57a0*/  IMAD.WIDE.U32 R24, R227, UR6, R32 ;  /* 0x00000006e3187c25 */ /* 0x000fc8000f8e0020 */
[----:B------:R-:W-:Y:S01]  /*57b0*/  IMAD R26, R38, UR6, RZ ;  /* 0x00000006261a7c24 */ /* 0x000fe2000f8e02ff */
[----:B------:R-:W-:Y:S02]  /*57c0*/  SHF.R.S32.HI R36, RZ, 0x1f, R37 ;  /* 0x0000001fff247819 */ /* 0x000fe40000011425 */
[----:B------:R-:W-:Y:S01]  /*57d0*/  IADD3 R24, P1, R37, R24, RZ ;  /* 0x0000001825187210 */ /* 0x000fe20007f3e0ff */
[----:B------:R-:W-:-:S05]  /*57e0*/  IMAD R27, R227, UR7, R26 ;  /* 0x00000007e31b7c24 */ /* 0x000fca000f8e021a */
[----:B------:R-:W-:Y:S01]  /*57f0*/  IADD3.X R25, R36, R25, R27, P1, !PT ;  /* 0x0000001924197210 */ /* 0x000fe20000ffe41b */
[----:B0-----:R-:W-:Y:S06]  /*5800*/  @P0 BRA `(.L_x_36) ;  /* 0x0000008c00cc0947 */ /* 0x001fec0003800000 */
[----:B------:R0:W-:Y:S01]  /*5810*/  STL.64 [R1+0xa8], R4 ;  /* 0x0000a80401007387 */ /* 0x0001e20000100a00 */
[----:B------:R-:W2:Y:S01]  /*5820*/  LDC.64 R28, c[0x0][0x5c8] ;  /* 0x00017200ff1c7b82 */ /* 0x000ea20000000a00 */
[----:B------:R-:W-:Y:S02]  /*5830*/  ULDC.64 UR6, c[0x0][0x5c0] ;  /* 0x0001700000067ab9 */ /* 0x000fe40000000a00 */
[----:B0-----:R-:W3:Y:S04]  /*5840*/  LDL.64 R4, [R1+0x90] ;  /* 0x0000900001047983 */ /* 0x001ee80000100a00 */
[----:B-----5:R0:W-:Y:S04]  /*5850*/  STL [R1+0xa0], R2 ;  /* 0x0000a00201007387 */ /* 0x0201e80000100800 */
[----:B0-----:R-:W3:Y:S04]  /*5860*/  LDL.LU R2, [R1+0x84] ;  /* 0x0000840001027983 */ /* 0x001ee80000300800 */
[----:B------:R0:W-:Y:S04]  /*5870*/  STL [R1+0x9c], R0 ;  /* 0x00009c0001007387 */ /* 0x0001e80000100800 */
[----:B0-----:R-:W4:Y:S01]  /*5880*/  LDL R0, [R1+0x8c] ;  /* 0x00008c0001007983 */ /* 0x001f220000100800 */
[----:B---3--:R-:W-:-:S03]  /*5890*/  IMAD.WIDE R30, R2, 0x40, R4 ;  /* 0x00000040021e7825 */ /* 0x008fc600078e0204 */
[----:B------:R0:W5:Y:S04]  /*58a0*/  LDL.LU.64 R4, [R1+0xa8] ;  /* 0x0000a80001047983 */ /* 0x0001680000300a00 */
[----:B------:R0:W5:Y:S01]  /*58b0*/  LDL.LU R2, [R1+0xa0] ;  /* 0x0000a00001027983 */ /* 0x0001620000300800 */
[-C--:B--2---:R-:W-:Y:S02]  /*58c0*/  IMAD R26, R31, R28.reuse, RZ ;  /* 0x0000001c1f1a7224 */ /* 0x084fe400078e02ff */
[----:B------:R-:W-:-:S04]  /*58d0*/  IMAD.WIDE.U32 R24, R30, R28, R24 ;  /* 0x0000001c1e187225 */ /* 0x000fc800078e0018 */
[----:B------:R-:W-:Y:S01]  /*58e0*/  IMAD R27, R30, R29, R26 ;  /* 0x0000001d1e1b7224 */ /* 0x000fe200078e021a */
[----:B------:R-:W-:Y:S01]  /*58f0*/  LEA R26, P0, R28, R24, 0x3 ;  /* 0x000000181c1a7211 */ /* 0x000fe200078018ff */
[----:B----4-:R-:W-:Y:S01]  /*5900*/  IMAD.IADD R39, R0, 0x1, -R34 ;  /* 0x0000000100277824 */ /* 0x010fe200078e0a22 */
[----:B------:R-:W-:Y:S01]  /*5910*/  IADD3 R24, P1, R24, UR6, RZ ;  /* 0x0000000618187c10 */ /* 0x000fe2000ff3e0ff */
[----:B------:R0:W5:Y:S01]  /*5920*/  LDL.LU R0, [R1+0x9c] ;  /* 0x00009c0001007983 */ /* 0x0001620000300800 */
[----:B------:R-:W-:Y:S01]  /*5930*/  IMAD.IADD R27, R25, 0x1, R27 ;  /* 0x00000001191b7824 */ /* 0x000fe200078e021b */
[----:B------:R-:W-:-:S04]  /*5940*/  IADD3 R26, P3, R26, UR6, RZ ;  /* 0x000000061a1a7c10 */ /* 0x000fc8000ff7e0ff */
[----:B------:R-:W-:Y:S01]  /*5950*/  LEA.HI.X R29, R28, R27, R29, 0x3, P0 ;  /* 0x0000001b1c1d7211 */ /* 0x000fe200000f1c1d */
[----:B------:R-:W-:Y:S01]  /*5960*/  IMAD R28, R40, -0x2, R35 ;  /* 0xfffffffe281c7824 */ /* 0x000fe200078e0223 */
[----:B------:R-:W-:Y:S01]  /*5970*/  FSETP.NEU.AND P0, PT, RZ, UR25, PT ;  /* 0x00000019ff007c0b */ /* 0x000fe2000bf0d000 */
[----:B------:R-:W-:Y:S01]  /*5980*/  BSSY B0, `(.L_x_36) ;  /* 0x00008db000007945 */ /* 0x000fe20003800000 */
[----:B------:R-:W-:Y:S02]  /*5990*/  IADD3.X R25, R27, UR7, RZ, P1, !PT ;  /* 0x000000071b197c10 */ /* 0x000fe40008ffe4ff */
[----:B------:R-:W-:Y:S01]  /*59a0*/  IADD3.X R27, R29, UR7, RZ, P3, !PT ;  /* 0x000000071d1b7c10 */ /* 0x000fe20009ffe4ff */
[----:B------:R-:W-:-:S08]  /*59b0*/  IMAD.IADD R34, R28, 0x1, -R37 ;  /* 0x000000011c227824 */ /* 0x000fd000078e0a25 */
[----:B0-----:R-:W-:Y:S05]  /*59c0*/  @!P0 BRA `(.L_x_37) ;  /* 0x0000006800d88947 */ /* 0x001fea0003800000 */
[----:B------:R-:W-:Y:S01]  /*59d0*/  ULDC.64 UR6, c[0x0][0x5b8] ;  /* 0x00016e0000067ab9 */ /* 0x000fe20000000a00 */
[----:B------:R-:W-:Y:S01]  /*59e0*/  ULDC.64 UR8, c[0x0][0x5a8] ;  /* 0x00016a0000087ab9 */ /* 0x000fe20000000a00 */
[----:B------:R-:W-:Y:S01]  /*59f0*/  IMAD.WIDE.U32 R32, R227, UR6, R32 ;  /* 0x00000006e3207c25 */ /* 0x000fe2000f8e0020 */
[----:B------:R-:W-:Y:S03]  /*5a00*/  BSSY B1, `(.L_x_38) ;  /* 0x0000010000017945 */ /* 0x000fe60003800000 */
[----:B------:R-:W-:Y:S01]  /*5a10*/  IMAD R28, R38, UR6, RZ ;  /* 0x00000006261c7c24 */ /* 0x000fe2000f8e02ff */
[----:B------:R-:W-:-:S03]  /*5a20*/  IADD3 R32, P0, R37, R32, RZ ;  /* 0x0000002025207210 */ /* 0x000fc60007f1e0ff */
[----:B------:R-:W-:Y:S01]  /*5a30*/  IMAD R29, R227, UR7, R28 ;  /* 0x00000007e31d7c24 */ /* 0x000fe2000f8e021c */
[----:B------:R-:W-:Y:S02]  /*5a40*/  ULDC.64 UR6, c[0x0][0x5b0] ;  /* 0x00016c0000067ab9 */ /* 0x000fe40000000a00 */
[----:B------:R-:W-:Y:S02]  /*5a50*/  IMAD R35, R31, UR6, RZ ;  /* 0x000000061f237c24 */ /* 0x000fe4000f8e02ff */
[----:B------:R-:W-:Y:S02]  /*5a60*/  IADD3.X R33, R36, R33, R29, P0, !PT ;  /* 0x0000002124217210 */ /* 0x000fe400007fe41d */
[----:B------:R-:W-:Y:S01]  /*5a70*/  ISETP.GE.AND P0, PT, R39, 0x1, PT ;  /* 0x000000012700780c */ /* 0x000fe20003f06270 */
[C---:B------:R-:W-:Y:S02]  /*5a80*/  IMAD R35, R30.reuse, UR7, R35 ;  /* 0x000000071e237c24 */ /* 0x040fe4000f8e0223 */
[----:B------:R-:W-:Y:S01]  /*5a90*/  IMAD.WIDE.U32 R28, R30, UR6, R32 ;  /* 0x000000061e1c7c25 */ /* 0x000fe2000f8e0020 */
[----:B------:R-:W-:-:S02]  /*5aa0*/  ISETP.LT.OR P4, PT, R34, 0x1, !P0 ;  /* 0x000000012200780c */ /* 0x000fc40004781670 */
[----:B------:R-:W-:-:S04]  /*5ab0*/  IADD3 R28, P1, R28, UR8, RZ ;  /* 0x000000081c1c7c10 */ /* 0x000fc8000ff3e0ff */
[--C-:B------:R-:W-:Y:S02]  /*5ac0*/  IADD3.X R29, R29, UR9, R35.reuse, P1, !PT ;  /* 0x000000091d1d7c10 */ /* 0x100fe40008ffe423 */
[----:B------:R-:W-:-:S05]  /*5ad0*/  PRMT R35, RZ, 0x7610, R35 ;  /* 0x00007610ff237816 */ /* 0x000fca0000000023 */
[----:B------:R-:W-:Y:S05]  /*5ae0*/  @P4 BRA `(.L_x_39) ;  /* 0x0000000000044947 */ /* 0x000fea0003800000 */
[----:B------:R0:W5:Y:S02]  /*5af0*/  LDG.E.U8 R35, desc[UR22][R28.64] ;  /* 0x000000161c237981 */ /* 0x000164000c1e1100 */
.L_x_39:
[----:B------:R-:W-:Y:S05]  /*5b00*/  BSYNC B1 ;  /* 0x0000000000017941 */ /* 0x000fea0003800000 */
.L_x_38:
[----:B-----5:R-:W-:Y:S01]  /*5b10*/  LOP3.LUT R35, R35, 0xff, RZ, 0xc0, !PT ;  /* 0x000000ff23237812 */ /* 0x020fe200078ec0ff */
[----:B------:R-:W-:Y:S01]  /*5b20*/  BSSY B1, `(.L_x_40) ;  /* 0x000000b000017945 */ /* 0x000fe20003800000 */
[----:B------:R-:W-:Y:S02]  /*5b30*/  ISETP.LT.OR P3, PT, R34, 0x2, !P0 ;  /* 0x000000022200780c */ /* 0x000fe40004761670 */
[----:B------:R-:W-:-:S05]  /*5b40*/  F2FP.F16.E4M3.UNPACK_B R35, R35 ;  /* 0x00000023ff23723e */ /* 0x000fca00020006ff */
[----:B------:R-:W-:-:S05]  /*5b50*/  HADD2.F32 R35, -RZ, R35.H0_H0 ;  /* 0x20000023ff237230 */ /* 0x000fca0000004100 */
[----:B------:R-:W-:-:S04]  /*5b60*/  FMUL R35, R35, UR25 ;  /* 0x0000001923237c20 */ /* 0x000fc80008400000 */
[----:B------:R-:W-:-:S05]  /*5b70*/  FFMA R35, R226, UR24, R35 ;  /* 0x00000018e2237c23 */ /* 0x000fca0008000023 */
[----:B------:R-:W-:Y:S02]  /*5b80*/  F2FP.SATFINITE.E4M3.F32.PACK_AB_MERGE_C R37, RZ, R35, RZ ;  /* 0x00000023ff25723e */ /* 0x000fe400048070ff */
[----:B------:R-:W-:-:S03]  /*5b90*/  PRMT R35, RZ, 0x7610, R35 ;  /* 0x00007610ff237816 */ /* 0x000fc60000000023 */
[----:B------:R2:W-:Y:S01]  /*5ba0*/  @!P4 STG.E.U8 desc[UR22][R24.64], R37 ;  /* 0x000000251800c986 */ /* 0x0005e2000c101116 */
[----:B------:R-:W-:Y:S05]  /*5bb0*/  @P3 BRA `(.L_x_41) ;  /* 0x0000000000043947 */ /* 0x000fea0003800000 */
[----:B------:R3:W5:Y:S02]  /*5bc0*/  LDG.E.U8 R35, desc[UR22][R28.64+0x1] ;  /* 0x000001161c237981 */ /* 0x000764000c1e1100 */
.L_x_41:
[----:B------:R-:W-:Y:S05]  /*5bd0*/  BSYNC B1 ;  /* 0x0000000000017941 */ /* 0x000fea0003800000 */
.L_x_40:
[----:B-----5:R-:W-:Y:S01]  /*5be0*/  LOP3.LUT R35, R35, 0xff, RZ, 0xc0, !PT ;  /* 0x000000ff23237812 */ /* 0x020fe200078ec0ff */
[----:B------:R-:W-:Y:S01]  /*5bf0*/  BSSY B1, `(.L_x_42) ;  /* 0x0000013000017945 */ /* 0x000fe20003800000 */
[----:B--2---:R-:W-:Y:S02]  /*5c00*/  IADD3 R37, P1, R30, 0x8, RZ ;  /* 0x000000081e257810 */ /* 0x004fe40007f3e0ff */
[----:B------:R-:W-:-:S03]  /*5c10*/  F2FP.F16.E4M3.UNPACK_B R35, R35 ;  /* 0x00000023ff23723e */ /* 0x000fc600020006ff */
[----:B------:R-:W-:Y:S01]  /*5c20*/  IMAD.X R31, RZ, RZ, R31, P1 ;  /* 0x000000ffff1f7224 */ /* 0x000fe200008e061f */
[----:B------:R-:W-:Y:S01]  /*5c30*/  ISETP.GE.AND P1, PT, R39, 0x9, PT ;  /* 0x000000092700780c */ /* 0x000fe20003f26270 */
[----:B------:R-:W-:Y:S02]  /*5c40*/  HADD2.F32 R35, -RZ, R35.H0_H0 ;  /* 0x20000023ff237230 */ /* 0x000fe40000004100 */
[----:B------:R-:W-:Y:S01]  /*5c50*/  IMAD R36, R31, UR6, RZ ;  /* 0x000000061f247c24 */ /* 0x000fe2000f8e02ff */
[----:B------:R-:W-:Y:S01]  /*5c60*/  ISETP.LT.OR P5, PT, R34, 0x1, !P1 ;  /* 0x000000012200780c */ /* 0x000fe20004fa1670 */
[----:B------:R-:W-:-:S04]  /*5c70*/  IMAD.WIDE.U32 R32, R37, UR6, R32 ;  /* 0x0000000625207c25 */ /* 0x000fc8000f8e0020 */
[----:B------:R-:W-:Y:S01]  /*5c80*/  FMUL R30, R35, UR25 ;  /* 0x00000019231e7c20 */ /* 0x000fe20008400000 */
[----:B------:R-:W-:-:S03]  /*5c90*/  IMAD R37, R37, UR7, R36 ;  /* 0x0000000725257c24 */ /* 0x000fc6000f8e0224 */
[----:B------:R-:W-:Y:S01]  /*5ca0*/  FFMA R225, R225, UR24, R30 ;  /* 0x00000018e1e17c23 */ /* 0x000fe2000800001e */
[----:B------:R-:W-:Y:S02]  /*5cb0*/  IADD3 R30, P4, R32, UR8, RZ ;  /* 0x00000008201e7c10 */ /* 0x000fe4000ff9e0ff */
[----:B------:R-:W-:Y:S02]  /*5cc0*/  PRMT R32, RZ, 0x7610, R32 ;  /* 0x00007610ff207816 */ /* 0x000fe40000000020 */
[----:B------:R-:W-:Y:S02]  /*5cd0*/  F2FP.SATFINITE.E4M3.F32.PACK_AB_MERGE_C R225, RZ, R225, RZ ;  /* 0x000000e1ffe1723e */ /* 0x000fe400048070ff */
[----:B------:R-:W-:-:S03]  /*5ce0*/  IADD3.X R31, R33, UR9, R37, P4, !PT ;  /* 0x00000009211f7c10 */ /* 0x000fc6000a7fe425 */
[----:B------:R2:W-:Y:S01]  /*5cf0*/  @!P3 STG.E.U8 desc[UR22][R24.64+0x1], R225 ;  /* 0x000001e11800b986 */ /* 0x0005e2000c101116 */
[----:B------:R-:W-:Y:S05]  /*5d00*/  @P5 BRA `(.L_x_43) ;  /* 0x0000000000045947 */ /* 0x000fea0003800000 */
[----:B------:R4:W5:Y:S02]  /*5d10*/  LDG.E.U8 R32, desc[UR22][R30.64] ;  /* 0x000000161e207981 */ /* 0x000964000c1e1100 */
.L_x_43:
[----:B------:R-:W-:Y:S05]  /*5d20*/  BSYNC B1 ;  /* 0x0000000000017941 */ /* 0x000fea0003800000 */
.L_x_42:
[----:B-----5:R-:W-:Y:S01]  /*5d30*/  LOP3.LUT R32, R32, 0xff, RZ, 0xc0, !PT ;  /* 0x000000ff20207812 */ /* 0x020fe200078ec0ff */
[----:B------:R-:W-:Y:S01]  /*5d40*/  BSSY B1, `(.L_x_44) ;  /* 0x000000b000017945 */ /* 0x000fe20003800000 */
[----:B------:R-:W-:Y:S02]  /*5d50*/  ISETP.LT.OR P3, PT, R34, 0x2, !P1 ;  /* 0x000000022200780c */ /* 0x000fe40004f61670 */
[----:B------:R-:W-:-:S05]  /*5d60*/  F2FP.F16.E4M3.UNPACK_B R32, R32 ;  /* 0x00000020ff20723e */ /* 0x000fca00020006ff */
[----:B------:R-:W-:-:S05]  /*5d70*/  HADD2.F32 R32, -RZ, R32.H0_H0 ;  /* 0x20000020ff207230 */ /* 0x000fca0000004100 */
[----:B------:R-:W-:Y:S01]  /*5d80*/  FMUL R33, R32, UR25 ;  /* 0x0000001920217c20 */ /* 0x000fe20008400000 */
[----:B------:R-:W-:-:S03]  /*5d90*/  PRMT R32, RZ, 0x7610, R32 ;  /* 0x00007610ff207816 */ /* 0x000fc60000000020 */
[----:B------:R-:W-:-:S05]  /*5da0*/  FFMA R33, R224, UR24, R33 ;  /* 0x00000018e0217c23 */ /* 0x000fca0008000021 */
[----:B------:R-:W-:-:S05]  /*5db0*/  F2FP.SATFINITE.E4M3.F32.PACK_AB_MERGE_C R33, RZ, R33, RZ ;  /* 0x00000021ff21723e */ /* 0x000fca00048070ff */
[----:B------:R0:W-:Y:S01]  /*5dc0*/  @!P5 STG.E.U8 desc[UR22][R26.64], R33 ;  /* 0x000000211a00d986 */ /* 0x0001e2000c101116 */
[----:B------:R-:W-:Y:S05]  /*5dd0*/  @P3 BRA `(.L_x_45) ;  /* 0x0000000000043947 */ /* 0x000fea0003800000 */
[----:B------:R0:W5:Y:S02]  /*5de0*/  LDG.E.U8 R32, desc[UR22][R30.64+0x1] ;  /* 0x000001161e207981 */ /* 0x000164000c1e1100 */
.L_x_45:
[----:B------:R-:W-:Y:S05]  /*5df0*/  BSYNC B1 ;  /* 0x0000000000017941 */ /* 0x000fea0003800000 */
.L_x_44:
[----:B-----5:R-:W-:Y:S01]  /*5e00*/  LOP3.LUT R32, R32, 0xff, RZ, 0xc0, !PT ;  /* 0x000000ff20207812 */ /* 0x020fe200078ec0ff */
[----:B------:R-:W-:Y:S01]  /*5e10*/  BSSY B1, `(.L_x_46) ;  /* 0x000000b000017945 */ /* 0x000fe20003800000 */
[----:B------:R-:W-:Y:S02]  /*5e20*/  ISETP.LT.OR P4, PT, R34, 0x9, !P0 ;  /* 0x000000092200780c */ /* 0x000fe40004781670 */
[----:B------:R-:W-:-:S05]  /*5e30*/  F2FP.F16.E4M3.UNPACK_B R32, R32 ;  /* 0x00000020ff20723e */ /* 0x000fca00020006ff */
[----:B------:R-:W-:-:S05]  /*5e40*/  HADD2.F32 R32, -RZ, R32.H0_H0 ;  /* 0x20000020ff207230 */ /* 0x000fca0000004100 */
[----:B------:R-:W-:-:S04]  /*5e50*/  FMUL R32, R32, UR25 ;  /* 0x0000001920207c20 */ /* 0x000fc80008400000 */
[----:B------:R-:W-:-:S05]  /*5e60*/  FFMA R32, R223, UR24, R32 ;  /* 0x00000018df207c23 */ /* 0x000fca0008000020 */
[----:B0-----:R-:W-:Y:S02]  /*5e70*/  F2FP.SATFINITE.E4M3.F32.PACK_AB_MERGE_C R33, RZ, R32, RZ ;  /* 0x00000020ff21723e */ /* 0x001fe400048070ff */
[----:B------:R-:W-:-:S03]  /*5e80*/  PRMT R32, RZ, 0x7610, R32 ;  /* 0x00007610ff207816 */ /* 0x000fc60000000020 */
[----:B------:R0:W-:Y:S01]  /*5e90*/  @!P3 STG.E.U8 desc[UR22][R26.64+0x1], R33 ;  /* 0x000001211a00b986 */ /* 0x0001e2000c101116 */
[----:B------:R-:W-:Y:S05]  /*5ea0*/  @P4 BRA `(.L_x_47) ;  /* 0x0000000000044947 */ /* 0x000fea0003800000 */
[----:B------:R0:W5:Y:S02]  /*5eb0*/  LDG.E.U8 R32, desc[UR22][R28.64+0x8] ;  /* 0x000008161c207981 */ /* 0x000164000c1e1100 */
.L_x_47:
[----:B------:R-:W-:Y:S05]  /*5ec0*/  BSYNC B1 ;  /* 0x0000000000017941 */ /* 0x000fea0003800000 */
.L_x_46:
[----:B-----5:R-:W-:Y:S01]  /*5ed0*/  LOP3.LUT R32, R32, 0xff, RZ, 0xc0, !PT ;  /* 0x000000ff20207812 */ /* 0x020fe200078ec0ff */
[----:B------:R-:W-:Y:S01]  /*5ee0*/  BSSY B1, `(.L_x_48) ;  /* 0x000000b000017945 */ /* 0x000fe20003800000 */
[----:B------:R-:W-:Y:S02]  /*5ef0*/  ISETP.LT.OR P3, PT, R34, 0xa, !P0 ;  /* 0x0000000a2200780c */ /* 0x000fe40004761670 */
[----:B------:R-:W-:-:S05]  /*5f00*/  F2FP.F16.E4M3.UNPACK_B R32, R32 ;  /* 0x00000020ff20723e */ /* 0x000fca00020006ff */
[----:B------:R-:W-:-:S05]  /*5f10*/  HADD2.F32 R32, -RZ, R32.H0_H0 ;  /* 0x20000020ff207230 */ /* 0x000fca0000004100 */
[----:B0-----:R-:W-:Y:S01]  /*5f20*/  FMUL R33, R32, UR25 ;  /* 0x0000001920217c20 */ /* 0x001fe20008400000 */
[----:B------:R-:W-:-:S03]  /*5f30*/  PRMT R32, RZ, 0x7610, R32 ;  /* 0x00007610ff207816 */ /* 0x000fc60000000020 */
[----:B------:R-:W-:-:S05]  /*5f40*/  FFMA R33, R222, UR24, R33 ;  /* 0x00000018de217c23 */ /* 0x000fca0008000021 */
[----:B------:R-:W-:-:S05]  /*5f50*/  F2FP.SATFINITE.E4M3.F32.PACK_AB_MERGE_C R33, RZ, R33, RZ ;  /* 0x00000021ff21723e */ /* 0x000fca00048070ff */
[----:B------:R0:W-:Y:S01]  /*5f60*/  @!P4 STG.E.U8 desc[UR22][R24.64+0x8], R33 ;  /* 0x000008211800c986 */ /* 0x0001e2000c101116 */
[----:B------:R-:W-:Y:S05]  /*5f70*/  @P3 BRA `(.L_x_49) ;  /* 0x0000000000043947 */ /* 0x000fea0003800000 */
[----:B------:R0:W5:Y:S02]  /*5f80*/  LDG.E.U8 R32, desc[UR22][R28.64+0x9] ;  /* 0x000009161c207981 */ /* 0x000164000c1e1100 */
.L_x_49:
[----:B------:R-:W-:Y:S05]  /*5f90*/  BSYNC B1 ;  /* 0x0000000000017941 */ /* 0x000fea0003800000 */
.L_x_48:
        /* <DEDUP_REMOVED lines=12> */
.L_x_51:
[----:B------:R-:W-:Y:S05]  /*6060*/  BSYNC B1 ;  /* 0x0000000000017941 */ /* 0x000fea0003800000 */
.L_x_50:
        /* <DEDUP_REMOVED lines=12> */
.L_x_53:
[----:B------:R-:W-:Y:S05]  /*6130*/  BSYNC B1 ;  /* 0x0000000000017941 */ /* 0x000fea0003800000 */
.L_x_52:
        /* <DEDUP_REMOVED lines=12> */
.L_x_55:
[----:B------:R-:W-:Y:S05]  /*6200*/  BSYNC B1 ;  /* 0x0000000000017941 */ /* 0x000fea0003800000 */
.L_x_54:
        /* <DEDUP_REMOVED lines=12> */
.L_x_57:
[----:B------:R-:W-:Y:S05]  /*62d0*/  BSYNC B1 ;  /* 0x0000000000017941 */ /* 0x000fea0003800000 */
.L_x_56:
        /* <DEDUP_REMOVED lines=12> */
.L_x_59:
[----:B------:R-:W-:Y:S05]  /*63a0*/  BSYNC B1 ;  /* 0x0000000000017941 */ /* 0x000fea0003800000 */
.L_x_58:
        /* <DEDUP_REMOVED lines=12> */
.L_x_61:
[----:B------:R-:W-:Y:S05]  /*6470*/  BSYNC B1 ;  /* 0x0000000000017941 */ /* 0x000fea0003800000 */
.L_x_60:
        /* <DEDUP_REMOVED lines=12> */
.L_x_63:
[----:B------:R-:W-:Y:S05]  /*6540*/  BSYNC B1 ;  /* 0x0000000000017941 */ /* 0x000fea0003800000 */
.L_x_62:
        /* <DEDUP_REMOVED lines=12> */
.L_x_65:
[----:B------:R-:W-:Y:S05]  /*6610*/  BSYNC B1 ;  /* 0x0000000000017941 */ /* 0x000fea0003800000 */
.L_x_64:
        /* <DEDUP_REMOVED lines=12> */
.L_x_67:
[----:B------:R-:W-:Y:S05]  /*66e0*/  BSYNC B1 ;  /* 0x0000000000017941 */ /* 0x000fea0003800000 */
.L_x_66:
        /* <DEDUP_REMOVED lines=12> */
.L_x_69:
[----:B------:R-:W-:Y:S05]  /*67b0*/  BSYNC B1 ;  /* 0x0000000000017941 */ /* 0x000fea0003800000 */
.L_x_68:
        /* <DEDUP_REMOVED lines=12> */
.L_x_71:
[----:B------:R-:W-:Y:S05]  /*6880*/  BSYNC B1 ;  /* 0x0000000000017941 */ /* 0x000fea0003800000 */
.L_x_70:
        /* <DEDUP_REMOVED lines=12> */
.L_x_73:
[----:B------:R-:W-:Y:S05]  /*6950*/  BSYNC B1 ;  /* 0x0000000000017941 */ /* 0x000fea0003800000 */
.L_x_72:
        /* <DEDUP_REMOVED lines=12> */
.L_x_75:
[----:B------:R-:W-:Y:S05]  /*6a20*/  BSYNC B1 ;  /* 0x0000000000017941 */ /* 0x000fea0003800000 */
.L_x_74:
        /* <DEDUP_REMOVED lines=12> */
.L_x_77:
[----:B------:R-:W-:Y:S05]  /*6af0*/  BSYNC B1 ;  /* 0x0000000000017941 */ /* 0x000fea0003800000 */
.L_x_76:
        /* <DEDUP_REMOVED lines=12> */
.L_x_79:
[----:B------:R-:W-:Y:S05]  /*6bc0*/  BSYNC B1 ;  /* 0x0000000000017941 */ /* 0x000fea0003800000 */
.L_x_78:
        /* <DEDUP_REMOVED lines=12> */
.L_x_81:
[----:B------:R-:W-:Y:S05]  /*6c90*/  BSYNC B1 ;  /* 0x0000000000017941 */ /* 0x000fea0003800000 */
.L_x_80:
        /* <DEDUP_REMOVED lines=12> */
.L_x_83:
[----:B------:R-:W-:Y:S05]  /*6d60*/  BSYNC B1 ;  /* 0x0000000000017941 */ /* 0x000fea0003800000 */
.L_x_82:
        /* <DEDUP_REMOVED lines=12> */
.L_x_85:
[----:B------:R-:W-:Y:S05]  /*6e30*/  BSYNC B1 ;  /* 0x0000000000017941 */ /* 0x000fea0003800000 */
.L_x_84:
        /* <DEDUP_REMOVED lines=12> */
.L_x_87:
[----:B------:R-:W-:Y:S05]  /*6f00*/  BSYNC B1 ;  /* 0x0000000000017941 */ /* 0x000fea0003800000 */
.L_x_86:
        /* <DEDUP_REMOVED lines=12> */
.L_x_89:
[----:B------:R-:W-:Y:S05]  /*6fd0*/  BSYNC B1 ;  /* 0x0000000000017941 */ /* 0x000fea0003800000 */
.L_x_88:
        /* <DEDUP_REMOVED lines=12> */
.L_x_91:
[----:B------:R-:W-:Y:S05]  /*70a0*/  BSYNC B1 ;  /* 0x0000000000017941 */ /* 0x000fea0003800000 */
.L_x_90:
        /* <DEDUP_REMOVED lines=12> */
.L_x_93:
[----:B------:R-:W-:Y:S05]  /*7170*/  BSYNC B1 ;  /* 0x0000000000017941 */ /* 0x000fea0003800000 */
.L_x_92:
        /* <DEDUP_REMOVED lines=12> */
.L_x_95:
[----:B------:R-:W-:Y:S05]  /*7240*/  BSYNC B1 ;  /* 0x0000000000017941 */ /* 0x000fea0003800000 */
.L_x_94:
        /* <DEDUP_REMOVED lines=12> */
.L_x_97:
[----:B------:R-:W-:Y:S05]  /*7310*/  BSYNC B1 ;  /* 0x0000000000017941 */ /* 0x000fea0003800000 */
.L_x_96:
        /* <DEDUP_REMOVED lines=12> */
.L_x_99:
[----:B------:R-:W-:Y:S05]  /*73e0*/  BSYNC B1 ;  /* 0x0000000000017941 */ /* 0x000fea0003800000 */
.L_x_98:
        /* <DEDUP_REMOVED lines=12> */
.L_x_101:
[----:B------:R-:W-:Y:S05]  /*74b0*/  BSYNC B1 ;  /* 0x0000000000017941 */ /* 0x000fea0003800000 */
.L_x_100:
        /* <DEDUP_REMOVED lines=12> */
.L_x_103:
[----:B------:R-:W-:Y:S05]  /*7580*/  BSYNC B1 ;  /* 0x0000000000017941 */ /* 0x000fea0003800000 */
.L_x_102:
        /* <DEDUP_REMOVED lines=12> */
.L_x_105:
[----:B------:R-:W-:Y:S05]  /*7650*/  BSYNC B1 ;  /* 0x0000000000017941 */ /* 0x000fea0003800000 */
.L_x_104:
        /* <DEDUP_REMOVED lines=12> */
.L_x_107:
[----:B------:R-:W-:Y:S05]  /*7720*/  BSYNC B1 ;  /* 0x0000000000017941 */ /* 0x000fea0003800000 */
.L_x_106:
        /* <DEDUP_REMOVED lines=12> */
.L_x_109:
[----:B------:R-:W-:Y:S05]  /*77f0*/  BSYNC B1 ;  /* 0x0000000000017941 */ /* 0x000fea0003800000 */
.L_x_108:
        /* <DEDUP_REMOVED lines=12> */
.L_x_111:
[----:B------:R-:W-:Y:S05]  /*78c0*/  BSYNC B1 ;  /* 0x0000000000017941 */ /* 0x000fea0003800000 */
.L_x_110:
        /* <DEDUP_REMOVED lines=12> */
.L_x_113:
[----:B------:R-:W-:Y:S05]  /*7990*/  BSYNC B1 ;  /* 0x0000000000017941 */ /* 0x000fea0003800000 */
.L_x_112:
        /* <DEDUP_REMOVED lines=12> */
.L_x_115:
[----:B------:R-:W-:Y:S05]  /*7a60*/  BSYNC B1 ;  /* 0x0000000000017941 */ /* 0x000fea0003800000 */
.L_x_114:
        /* <DEDUP_REMOVED lines=12> */
.L_x_117:
[----:B------:R-:W-:Y:S05]  /*7b30*/  BSYNC B1 ;  /* 0x0000000000017941 */ /* 0x000fea0003800000 */
.L_x_116:
        /* <DEDUP_REMOVED lines=12> */
.L_x_119:
[----:B------:R-:W-:Y:S05]  /*7c00*/  BSYNC B1 ;  /* 0x0000000000017941 */ /* 0x000fea0003800000 */
.L_x_118:
        /* <DEDUP_REMOVED lines=12> */
.L_x_121:
[----:B------:R-:W-:Y:S05]  /*7cd0*/  BSYNC B1 ;  /* 0x0000000000017941 */ /* 0x000fea0003800000 */
.L_x_120:
        /* <DEDUP_REMOVED lines=12> */
.L_x_123:
[----:B------:R-:W-:Y:S05]  /*7da0*/  BSYNC B1 ;  /* 0x0000000000017941 */ /* 0x000fea0003800000 */
.L_x_122:
        /* <DEDUP_REMOVED lines=12> */
.L_x_125:
[----:B------:R-:W-:Y:S05]  /*7e70*/  BSYNC B1 ;  /* 0x0000000000017941 */ /* 0x000fea0003800000 */
.L_x_124:
        /* <DEDUP_REMOVED lines=12> */
.L_x_127:
[----:B------:R-:W-:Y:S05]  /*7f40*/  BSYNC B1 ;  /* 0x0000000000017941 */ /* 0x000fea0003800000 */
.L_x_126:
        /* <DEDUP_REMOVED lines=12> */
.L_x_129:
[----:B------:R-:W-:Y:S05]  /*8010*/  BSYNC B1 ;  /* 0x0000000000017941 */ /* 0x000fea0003800000 */
.L_x_128:
        /* <DEDUP_REMOVED lines=12> */
.L_x_131:
[----:B------:R-:W-:Y:S05]  /*80e0*/  BSYNC B1 ;  /* 0x0000000000017941 */ /* 0x000fea0003800000 */
.L_x_130:
        /* <DEDUP_REMOVED lines=12> */
.L_x_133:
[----:B------:R-:W-:Y:S05]  /*81b0*/  BSYNC B1 ;  /* 0x0000000000017941 */ /* 0x000fea0003800000 */
.L_x_132:
        /* <DEDUP_REMOVED lines=12> */
.L_x_135:
[----:B------:R-:W-:Y:S05]  /*8280*/  BSYNC B1 ;  /* 0x0000000000017941 */ /* 0x000fea0003800000 */
.L_x_134:
        /* <DEDUP_REMOVED lines=12> */
.L_x_137:
[----:B------:R-:W-:Y:S05]  /*8350*/  BSYNC B1 ;  /* 0x0000000000017941 */ /* 0x000fea0003800000 */
.L_x_136:
        /* <DEDUP_REMOVED lines=12> */
.L_x_139:
[----:B------:R-:W-:Y:S05]  /*8420*/  BSYNC B1 ;  /* 0x0000000000017941 */ /* 0x000fea0003800000 */
.L_x_138:
        /* <DEDUP_REMOVED lines=12> */
.L_x_141:
[----:B------:R-:W-:Y:S05]  /*84f0*/  BSYNC B1 ;  /* 0x0000000000017941 */ /* 0x000fea0003800000 */
.L_x_140:
        /* <DEDUP_REMOVED lines=12> */
.L_x_143:
[----:B------:R-:W-:Y:S05]  /*85c0*/  BSYNC B1 ;  /* 0x0000000000017941 */ /* 0x000fea0003800000 */
.L_x_142:
        /* <DEDUP_REMOVED lines=12> */
.L_x_145:
[----:B------:R-:W-:Y:S05]  /*8690*/  BSYNC B1 ;  /* 0x0000000000017941 */ /* 0x000fea0003800000 */
.L_x_144:
        /* <DEDUP_REMOVED lines=12> */
.L_x_147:
[----:B------:R-:W-:Y:S05]  /*8760*/  BSYNC B1 ;  /* 0x0000000000017941 */ /* 0x000fea0003800000 */
.L_x_146:
        /* <DEDUP_REMOVED lines=12> */
.L_x_149:
[----:B------:R-:W-:Y:S05]  /*8830*/  BSYNC B1 ;  /* 0x0000000000017941 */ /* 0x000fea0003800000 */
.L_x_148:
        /* <DEDUP_REMOVED lines=12> */
.L_x_151:
[----:B------:R-:W-:Y:S05]  /*8900*/  BSYNC B1 ;  /* 0x0000000000017941 */ /* 0x000fea0003800000 */
.L_x_150:
        /* <DEDUP_REMOVED lines=12> */
.L_x_153:
[----:B------:R-:W-:Y:S05]  /*89d0*/  BSYNC B1 ;  /* 0x0000000000017941 */ /* 0x000fea0003800000 */
.L_x_152:
        /* <DEDUP_REMOVED lines=12> */
.L_x_155:
[----:B------:R-:W-:Y:S05]  /*8aa0*/  BSYNC B1 ;  /* 0x0000000000017941 */ /* 0x000fea0003800000 */
.L_x_154:
        /* <DEDUP_REMOVED lines=12> */
.L_x_157:
[----:B------:R-:W-:Y:S05]  /*8b70*/  BSYNC B1 ;  /* 0x0000000000017941 */ /* 0x000fea0003800000 */
.L_x_156:
        /* <DEDUP_REMOVED lines=12> */
.L_x_159:
[----:B------:R-:W-:Y:S05]  /*8c40*/  BSYNC B1 ;  /* 0x0000000000017941 */ /* 0x000fea0003800000 */
.L_x_158:
        /* <DEDUP_REMOVED lines=12> */
.L_x_161:
[----:B------:R-:W-:Y:S05]  /*8d10*/  BSYNC B1 ;  /* 0x0000000000017941 */ /* 0x000fea0003800000 */
.L_x_160:
        /* <DEDUP_REMOVED lines=12> */
.L_x_163:
[----:B------:R-:W-:Y:S05]  /*8de0*/  BSYNC B1 ;  /* 0x0000000000017941 */ /* 0x000fea0003800000 */
.L_x_162:
        /* <DEDUP_REMOVED lines=12> */
.L_x_165:
[----:B------:R-:W-:Y:S05]  /*8eb0*/  BSYNC B1 ;  /* 0x0000000000017941 */ /* 0x000fea0003800000 */
.L_x_164:
        /* <DEDUP_REMOVED lines=12> */
.L_x_167:
[----:B------:R-:W-:Y:S05]  /*8f80*/  BSYNC B1 ;  /* 0x0000000000017941 */ /* 0x000fea0003800000 */
.L_x_166:
        /* <DEDUP_REMOVED lines=12> */
.L_x_169:
[----:B------:R-:W-:Y:S05]  /*9050*/  BSYNC B1 ;  /* 0x0000000000017941 */ /* 0x000fea0003800000 */
.L_x_168:
        /* <DEDUP_REMOVED lines=12> */
.L_x_171:
[----:B------:R-:W-:Y:S05]  /*9120*/  BSYNC B1 ;  /* 0x0000000000017941 */ /* 0x000fea0003800000 */
.L_x_170:
        /* <DEDUP_REMOVED lines=12> */
.L_x_173:
[----:B------:R-:W-:Y:S05]  /*91f0*/  BSYNC B1 ;  /* 0x0000000000017941 */ /* 0x000fea0003800000 */
.L_x_172:
        /* <DEDUP_REMOVED lines=12> */
.L_x_175:
[----:B------:R-:W-:Y:S05]  /*92c0*/  BSYNC B1 ;  /* 0x0000000000017941 */ /* 0x000fea0003800000 */
.L_x_174:
        /* <DEDUP_REMOVED lines=12> */
.L_x_177:
[----:B------:R-:W-:Y:S05]  /*9390*/  BSYNC B1 ;  /* 0x0000000000017941 */ /* 0x000fea0003800000 */
.L_x_176:
        /* <DEDUP_REMOVED lines=12> */
.L_x_179:
[----:B------:R-:W-:Y:S05]  /*9460*/  BSYNC B1 ;  /* 0x0000000000017941 */ /* 0x000fea0003800000 */
.L_x_178:
        /* <DEDUP_REMOVED lines=12> */
.L_x_181:
[----:B------:R-:W-:Y:S05]  /*9530*/  BSYNC B1 ;  /* 0x0000000000017941 */ /* 0x000fea0003800000 */
.L_x_180:
        /* <DEDUP_REMOVED lines=12> */
.L_x_183:
[----:B------:R-:W-:Y:S05]  /*9600*/  BSYNC B1 ;  /* 0x0000000000017941 */ /* 0x000fea0003800000 */
.L_x_182:
        /* <DEDUP_REMOVED lines=12> */
.L_x_185:
[----:B------:R-:W-:Y:S05]  /*96d0*/  BSYNC B1 ;  /* 0x0000000000017941 */ /* 0x000fea0003800000 */
.L_x_184:
        /* <DEDUP_REMOVED lines=12> */
.L_x_187:
[----:B------:R-:W-:Y:S05]  /*97a0*/  BSYNC B1 ;  /* 0x0000000000017941 */ /* 0x000fea0003800000 */
.L_x_186:
        /* <DEDUP_REMOVED lines=12> */
.L_x_189:
[----:B------:R-:W-:Y:S05]  /*9870*/  BSYNC B1 ;  /* 0x0000000000017941 */ /* 0x000fea0003800000 */
.L_x_188:
[----:B-----5:R-:W-:Y:S01]  /*9880*/  LOP3.LUT R32, R32, 0xff, RZ, 0xc0, !PT ;  /* 0x000000ff20207812 */ /* 0x020fe200078ec0ff */
[----:B------:R-:W-:Y:S01]  /*9890*/  BSSY B1, `(.L_x_190) ;  /* 0x000000b000017945 */ /* 0x000fe20003800000 */
[----:B------:R-:W-:Y:S02]  /*98a0*/  ISETP.LT.OR P4, PT, R34, 0x99, !P0 ;  /* 0x000000992200780c */ /* 0x000fe40004781670 */
[----:B------:R-:W-:-:S05]  /*98b0*/  F2FP.F16.E4M3.UNPACK_B R32, R32 ;  /* 0x00000020ff20723e */ /* 0x000fca00020006ff */
[----:B------:R-:W-:-:S05]  /*98c0*/  HADD2.F32 R32, -RZ, R32.H0_H0 ;  /* 0x20000020ff207230 */ /* 0x000fca0000004100 */
[----:B------:R-:W-:-:S04]  /*98d0*/  FMUL R32, R32, UR25 ;  /* 0x0000001920207c20 */ /* 0x000fc80008400000 */
[----:B------:R-:W-:Y:S01]  /*98e0*/  FFMA R32, R23, UR24, R32 ;  /* 0x0000001817207c23 */ /* 0x000fe20008000020 */
[----:B------:R-:W-:-:S04]  /*98f0*/  PRMT R23, RZ, 0x7610, R23 ;  /* 0x00007610ff177816 */ /* 0x000fc80000000017 */
[----:B0-----:R-:W-:-:S05]  /*9900*/  F2FP.SATFINITE.E4M3.F32.PACK_AB_MERGE_C R33, RZ, R32, RZ ;  /* 0x00000020ff21723e */ /* 0x001fca00048070ff */
[----:B------:R0:W-:Y:S01]  /*9910*/  @!P3 STG.E.U8 desc[UR22][R26.64+0x91], R33 ;  /* 0x000091211a00b986 */ /* 0x0001e2000c101116 */
[----:B------:R-:W-:Y:S05]  /*9920*/  @P4 BRA `(.L_x_191) ;  /* 0x0000000000044947 */ /* 0x000fea0003800000 */
[----:B------:R0:W5:Y:S02]  /*9930*/  LDG.E.U8 R23, desc[UR22][R28.64+0x98] ;  /* 0x000098161c177981 */ /* 0x000164000c1e1100 */
.L_x_191:
[----:B------:R-:W-:Y:S05]  /*9940*/  BSYNC B1 ;  /* 0x0000000000017941 */ /* 0x000fea0003800000 */
.L_x_190:
        /* <DEDUP_REMOVED lines=8> */
[----:B------:R-:W-:-:S05]  /*99d0*/  F2FP.SATFINITE.E4M3.F32.PACK_AB_MERGE_C R23, RZ, R23, RZ ;  /* 0x00000017ff17723e */ /* 0x000fca00048070ff */
[----:B------:R0:W-:Y:S01]  /*99e0*/  @!P4 STG.E.U8 desc[UR22][R24.64+0x98], R23 ;  /* 0x000098171800c986 */ /* 0x0001e2000c101116 */
[----:B------:R-:W-:Y:S05]  /*99f0*/  @P3 BRA `(.L_x_193) ;  /* 0x0000000000043947 */ /* 0x000fea0003800000 */
[----:B------:R0:W5:Y:S02]  /*9a00*/  LDG.E.U8 R22, desc[UR22][R28.64+0x99] ;  /* 0x000099161c167981 */ /* 0x000164000c1e1100 */
.L_x_193:
[----:B------:R-:W-:Y:S05]  /*9a10*/  BSYNC B1 ;  /* 0x0000000000017941 */ /* 0x000fea0003800000 */
.L_x_192:
        /* <DEDUP_REMOVED lines=12> */
.L_x_195:
[----:B------:R-:W-:Y:S05]  /*9ae0*/  BSYNC B1 ;  /* 0x0000000000017941 */ /* 0x000fea0003800000 */
.L_x_194:
        /* <DEDUP_REMOVED lines=12> */
.L_x_197:
[----:B------:R-:W-:Y:S05]  /*9bb0*/  BSYNC B1 ;  /* 0x0000000000017941 */ /* 0x000fea0003800000 */
.L_x_196:
        /* <DEDUP_REMOVED lines=12> */
.L_x_199:
[----:B------:R-:W-:Y:S05]  /*9c80*/  BSYNC B1 ;  /* 0x0000000000017941 */ /* 0x000fea0003800000 */
.L_x_198:
        /* <DEDUP_REMOVED lines=12> */
.L_x_201:
[----:B------:R-:W-:Y:S05]  /*9d50*/  BSYNC B1 ;  /* 0x0000000000017941 */ /* 0x000fea0003800000 */
.L_x_200:
        /* <DEDUP_REMOVED lines=12> */
.L_x_203:
[----:B------:R-:W-:Y:S05]  /*9e20*/  BSYNC B1 ;  /* 0x0000000000017941 */ /* 0x000fea0003800000 */
.L_x_202:
        /* <DEDUP_REMOVED lines=12> */
.L_x_205:
[----:B------:R-:W-:Y:S05]  /*9ef0*/  BSYNC B1 ;  /* 0x0000000000017941 */ /* 0x000fea0003800000 */
.L_x_204:
        /* <DEDUP_REMOVED lines=12> */
.L_x_207:
[----:B------:R-:W-:Y:S05]  /*9fc0*/  BSYNC B1 ;  /* 0x0000000000017941 */ /* 0x000fea0003800000 */
.L_x_206:
        /* <DEDUP_REMOVED lines=12> */
.L_x_209:
[----:B------:R-:W-:Y:S05]  /*a090*/  BSYNC B1 ;  /* 0x0000000000017941 */ /* 0x000fea0003800000 */
.L_x_208:
        /* <DEDUP_REMOVED lines=12> */
.L_x_211:
[----:B------:R-:W-:Y:S05]  /*a160*/  BSYNC B1 ;  /* 0x0000000000017941 */ /* 0x000fea0003800000 */
.L_x_210:
        /* <DEDUP_REMOVED lines=12> */
.L_x_213:
[----:B------:R-:W-:Y:S05]  /*a230*/  BSYNC B1 ;  /* 0x0000000000017941 */ /* 0x000fea0003800000 */
.L_x_212:
        /* <DEDUP_REMOVED lines=12> */
.L_x_215:
[----:B------:R-:W-:Y:S05]  /*a300*/  BSYNC B1 ;  /* 0x0000000000017941 */ /* 0x000fea0003800000 */
.L_x_214:
        /* <DEDUP_REMOVED lines=12> */
.L_x_217:
[----:B------:R-:W-:Y:S05]  /*a3d0*/  BSYNC B1 ;  /* 0x0000000000017941 */ /* 0x000fea0003800000 */
.L_x_216:
        /* <DEDUP_REMOVED lines=12> */
.L_x_219:
[----:B------:R-:W-:Y:S05]  /*a4a0*/  BSYNC B1 ;  /* 0x0000000000017941 */ /* 0x000fea0003800000 */
.L_x_218:
        /* <DEDUP_REMOVED lines=12> */
.L_x_221:
[----:B------:R-:W-:Y:S05]  /*a570*/  BSYNC B1 ;  /* 0x0000000000017941 */ /* 0x000fea0003800000 */
.L_x_220:
        /* <DEDUP_REMOVED lines=12> */
.L_x_223:
[----:B------:R-:W-:Y:S05]  /*a640*/  BSYNC B1 ;  /* 0x0000000000017941 */ /* 0x000fea0003800000 */
.L_x_222:
        /* <DEDUP_REMOVED lines=12> */
.L_x_225:
[----:B------:R-:W-:Y:S05]  /*a710*/  BSYNC B1 ;  /* 0x0000000000017941 */ /* 0x000fea0003800000 */
.L_x_224:
        /* <DEDUP_REMOVED lines=12> */
.L_x_227:
[----:B------:R-:W-:Y:S05]  /*a7e0*/  BSYNC B1 ;  /* 0x0000000000017941 */ /* 0x000fea0003800000 */
.L_x_226:
        /* <DEDUP_REMOVED lines=12> */
.L_x_229:
[----:B------:R-:W-:Y:S05]  /*a8b0*/  BSYNC B1 ;  /* 0x0000000000017941 */ /* 0x000fea0003800000 */
.L_x_228:
        /* <DEDUP_REMOVED lines=12> */
.L_x_231:
[----:B------:R-:W-:Y:S05]  /*a980*/  BSYNC B1 ;  /* 0x0000000000017941 */ /* 0x000fea0003800000 */
.L_x_230:
        /* <DEDUP_REMOVED lines=12> */
.L_x_233:
[----:B------:R-:W-:Y:S05]  /*aa50*/  BSYNC B1 ;  /* 0x0000000000017941 */ /* 0x000fea0003800000 */
.L_x_232:
[----:B-----5:R-:W-:Y:S01]  /*aa60*/  LOP3.LUT R2, R2, 0xff, RZ, 0xc0, !PT ;  /* 0x000000ff02027812 */ /* 0x020fe200078ec0ff */
[----:B------:R-:W-:Y:S01]  /*aa70*/  BSSY B1, `(.L_x_234) ;  /* 0x000000b000017945 */ /* 0x000fe20003800000 */
[----:B------:R-:W-:Y:S02]  /*aa80*/  ISETP.LT.OR P4, PT, R34, 0xc1, !P1 ;  /* 0x000000c12200780c */ /* 0x000fe40004f81670 */
[----:B------:R-:W-:-:S05]  /*aa90*/  F2FP.F16.E4M3.UNPACK_B R2, R2 ;  /* 0x00000002ff02723e */ /* 0x000fca00020006ff */
[----:B------:R-:W-:-:S05]  /*aaa0*/  HADD2.F32 R2, -RZ, R2.H0_H0 ;  /* 0x20000002ff027230 */ /* 0x000fca0000004100 */
[----:B0-----:R-:W-:-:S04]  /*aab0*/  FMUL R3, R2, UR25 ;  /* 0x0000001902037c20 */ /* 0x001fc80008400000 */
[----:B------:R-:W-:Y:S01]  /*aac0*/  FFMA R3, R0, UR24, R3 ;  /* 0x0000001800037c23 */ /* 0x000fe20008000003 */
[----:B------:R-:W-:-:S04]  /*aad0*/  PRMT R0, RZ, 0x7610, R0 ;  /* 0x00007610ff007816 */ /* 0x000fc80000000000 */
[----:B------:R-:W-:-:S05]  /*aae0*/  F2FP.SATFINITE.E4M3.F32.PACK_AB_MERGE_C R3, RZ, R3, RZ ;  /* 0x00000003ff03723e */ /* 0x000fca00048070ff */
[----:B------:R0:W-:Y:S01]  /*aaf0*/  @!P3 STG.E.U8 desc[UR22][R24.64+0xc1], R3 ;  /* 0x0000c1031800b986 */ /* 0x0001e2000c101116 */
[----:B------:R-:W-:Y:S05]  /*ab00*/  @P4 BRA `(.L_x_235) ;  /* 0x0000000000044947 */ /* 0x000fea0003800000 */
[----:B------:R0:W5:Y:S02]  /*ab10*/  LDG.E.U8 R0, desc[UR22][R30.64+0xc0] ;  /* 0x0000c0161e007981 */ /* 0x000164000c1e1100 */
.L_x_235:
[----:B------:R-:W-:Y:S05]  /*ab20*/  BSYNC B1 ;  /* 0x0000000000017941 */ /* 0x000fea0003800000 */
.L_x_234:
[----:B------:R-:W2:Y:S01]  /*ab30*/  LDL.LU R2, [R1] ;  /* 0x0000000001027983 */ /* 0x000ea20000300800 */
[----:B-----5:R-:W-:Y:S01]  /*ab40*/  LOP3.LUT R0, R0, 0xff, RZ, 0xc0, !PT ;  /* 0x000000ff00007812 */ /* 0x020fe200078ec0ff */
[----:B------:R-:W-:Y:S01]  /*ab50*/  BSSY B1, `(.L_x_236) ;  /* 0x000000b000017945 */ /* 0x000fe20003800000 */
[----:B------:R-:W-:Y:S02]  /*ab60*/  ISETP.LT.OR P3, PT, R34, 0xc2, !P1 ;  /* 0x000000c22200780c */ /* 0x000fe40004f61670 */
[----:B------:R-:W-:-:S05]  /*ab70*/  F2FP.F16.E4M3.UNPACK_B R0, R0 ;  /* 0x00000000ff00723e */ /* 0x000fca00020006ff */
[----:B------:R-:W-:-:S05]  /*ab80*/  HADD2.F32 R0, -RZ, R0.H0_H0 ;  /* 0x20000000ff007230 */ /* 0x000fca0000004100 */
[----:B------:R-:W-:-:S04]  /*ab90*/  FMUL R0, R0, UR25 ;  /* 0x0000001900007c20 */ /* 0x000fc80008400000 */
[----:B--2---:R-:W-:-:S05]  /*aba0*/  FFMA R0, R2, UR24, R0 ;  /* 0x0000001802007c23 */ /* 0x004fca0008000000 */
[----:B0-----:R-:W-:Y:S02]  /*abb0*/  F2FP.SATFINITE.E4M3.F32.PACK_AB_MERGE_C R3, RZ, R0, RZ ;  /* 0x00000000ff03723e */ /* 0x001fe400048070ff */
[----:B------:R-:W-:-:S03]  /*abc0*/  PRMT R0, RZ, 0x7610, R0 ;  /* 0x00007610ff007816 */ /* 0x000fc60000000000 */
[----:B------:R0:W-:Y:S01]  /*abd0*/  @!P4 STG.E.U8 desc[UR22][R26.64+0xc0], R3 ;  /* 0x0000c0031a00c986 */ /* 0x0001e2000c101116 */
[----:B------:R-:W-:Y:S05]  /*abe0*/  @P3 BRA `(.L_x_237) ;  /* 0x0000000000043947 */ /* 0x000fea0003800000 */
[----:B------:R2:W5:Y:S02]  /*abf0*/  LDG.E.U8 R0, desc[UR22][R30.64+0xc1] ;  /* 0x0000c1161e007981 */ /* 0x000564000c1e1100 */
.L_x_237:
[----:B------:R-:W-:Y:S05]  /*ac00*/  BSYNC B1 ;  /* 0x0000000000017941 */ /* 0x000fea0003800000 */
.L_x_236:
[----:B------:R-:W3:Y:S01]  /*ac10*/  LDL.LU R2, [R1+0x4] ;  /* 0x0000040001027983 */ /* 0x000ee20000300800 */
[----:B-----5:R-:W-:Y:S01]  /*ac20*/  LOP3.LUT R0, R0, 0xff, RZ, 0xc0, !PT ;  /* 0x000000ff00007812 */ /* 0x020fe200078ec0ff */
[----:B------:R-:W-:Y:S01]  /*ac30*/  BSSY B1, `(.L_x_238) ;  /* 0x000000b000017945 */ /* 0x000fe20003800000 */
[----:B------:R-:W-:Y:S02]  /*ac40*/  ISETP.LT.OR P4, PT, R34, 0xc9, !P0 ;  /* 0x000000c92200780c */ /* 0x000fe40004781670 */
[----:B------:R-:W-:-:S05]  /*ac50*/  F2FP.F16.E4M3.UNPACK_B R0, R0 ;  /* 0x00000000ff00723e */ /* 0x000fca00020006ff */
[----:B------:R-:W-:-:S05]  /*ac60*/  HADD2.F32 R0, -RZ, R0.H0_H0 ;  /* 0x20000000ff007230 */ /* 0x000fca0000004100 */
[----:B------:R-:W-:-:S04]  /*ac70*/  FMUL R0, R0, UR25 ;  /* 0x0000001900007c20 */ /* 0x000fc80008400000 */
[----:B---3--:R-:W-:-:S05]  /*ac80*/  FFMA R0, R2, UR24, R0 ;  /* 0x0000001802007c23 */ /* 0x008fca0008000000 */
[----:B0-----:R-:W-:Y:S02]  /*ac90*/  F2FP.SATFINITE.E4M3.F32.PACK_AB_MERGE_C R3, RZ, R0, RZ ;  /* 0x00000000ff03723e */ /* 0x001fe400048070ff */
[----:B------:R-:W-:-:S03]  /*aca0*/  PRMT R0, RZ, 0x7610, R0 ;  /* 0x00007610ff007816 */ /* 0x000fc60000000000 */
[----:B------:R0:W-:Y:S01]  /*acb0*/  @!P3 STG.E.U8 desc[UR22][R26.64+0xc1], R3 ;  /* 0x0000c1031a00b986 */ /* 0x0001e2000c101116 */
[----:B------:R-:W-:Y:S05]  /*acc0*/  @P4 BRA `(.L_x_239) ;  /* 0x0000000000044947 */ /* 0x000fea0003800000 */
[----:B------:R3:W5:Y:S02]  /*acd0*/  LDG.E.U8 R0, desc[UR22][R28.64+0xc8] ;  /* 0x0000c8161c007981 */ /* 0x000764000c1e1100 */
.L_x_239:
[----:B------:R-:W-:Y:S05]  /*ace0*/  BSYNC B1 ;  /* 0x0000000000017941 */ /* 0x000fea0003800000 */
.L_x_238:
[----:B------:R-:W2:Y:S01]  /*acf0*/  LDL.LU R2, [R1+0x8] ;  /* 0x0000080001027983 */ /* 0x000ea20000300800 */
        /* <DEDUP_REMOVED lines=12> */
.L_x_241:
[----:B------:R-:W-:Y:S05]  /*adc0*/  BSYNC B1 ;  /* 0x0000000000017941 */ /* 0x000fea0003800000 */
.L_x_240:
        /* <DEDUP_REMOVED lines=13> */
.L_x_243:
[----:B------:R-:W-:Y:S05]  /*aea0*/  BSYNC B1 ;  /* 0x0000000000017941 */ /* 0x000fea0003800000 */
.L_x_242:
        /* <DEDUP_REMOVED lines=13> */
.L_x_245:
[----:B------:R-:W-:Y:S05]  /*af80*/  BSYNC B1 ;  /* 0x0000000000017941 */ /* 0x000fea0003800000 */
.L_x_244:
        /* <DEDUP_REMOVED lines=13> */
.L_x_247:
[----:B------:R-:W-:Y:S05]  /*b060*/  BSYNC B1 ;  /* 0x0000000000017941 */ /* 0x000fea0003800000 */
.L_x_246:
        /* <DEDUP_REMOVED lines=13> */
.L_x_249:
[----:B------:R-:W-:Y:S05]  /*b140*/  BSYNC B1 ;  /* 0x0000000000017941 */ /* 0x000fea0003800000 */
.L_x_248:
        /* <DEDUP_REMOVED lines=13> */
.L_x_251:
[----:B------:R-:W-:Y:S05]  /*b220*/  BSYNC B1 ;  /* 0x0000000000017941 */ /* 0x000fea0003800000 */
.L_x_250:
        /* <DEDUP_REMOVED lines=13> */
.L_x_253:
[----:B------:R-:W-:Y:S05]  /*b300*/  BSYNC B1 ;  /* 0x0000000000017941 */ /* 0x000fea0003800000 */
.L_x_252:
        /* <DEDUP_REMOVED lines=13> */
.L_x_255:
[----:B------:R-:W-:Y:S05]  /*b3e0*/  BSYNC B1 ;  /* 0x0000000000017941 */ /* 0x000fea0003800000 */
.L_x_254:
        /* <DEDUP_REMOVED lines=13> */
.L_x_257:
[----:B------:R-:W-:Y:S05]  /*b4c0*/  BSYNC B1 ;  /* 0x0000000000017941 */ /* 0x000fea0003800000 */
.L_x_256:
        /* <DEDUP_REMOVED lines=13> */
.L_x_259:
[----:B------:R-:W-:Y:S05]  /*b5a0*/  BSYNC B1 ;  /* 0x0000000000017941 */ /* 0x000fea0003800000 */
.L_x_258:
        /* <DEDUP_REMOVED lines=13> */
.L_x_261:
[----:B------:R-:W-:Y:S05]  /*b680*/  BSYNC B1 ;  /* 0x0000000000017941 */ /* 0x000fea0003800000 */
.L_x_260:
        /* <DEDUP_REMOVED lines=13> */
.L_x_263:
[----:B------:R-:W-:Y:S05]  /*b760*/  BSYNC B1 ;  /* 0x0000000000017941 */ /* 0x000fea0003800000 */
.L_x_262:
        /* <DEDUP_REMOVED lines=13> */
.L_x_265:
[----:B------:R-:W-:Y:S05]  /*b840*/  BSYNC B1 ;  /* 0x0000000000017941 */ /* 0x000fea0003800000 */
.L_x_264:
        /* <DEDUP_REMOVED lines=13> */
.L_x_267:
[----:B------:R-:W-:Y:S05]  /*b920*/  BSYNC B1 ;  /* 0x0000000000017941 */ /* 0x000fea0003800000 */
.L_x_266:
        /* <DEDUP_REMOVED lines=13> */
.L_x_269:
[----:B------:R-:W-:Y:S05]  /*ba00*/  BSYNC B1 ;  /* 0x0000000000017941 */ /* 0x000fea0003800000 */
.L_x_268:
        /* <DEDUP_REMOVED lines=13> */
.L_x_271:
[----:B------:R-:W-:Y:S05]  /*bae0*/  BSYNC B1 ;  /* 0x0000000000017941 */ /* 0x000fea0003800000 */
.L_x_270:
        /* <DEDUP_REMOVED lines=13> */
.L_x_273:
[----:B------:R-:W-:Y:S05]  /*bbc0*/  BSYNC B1 ;  /* 0x0000000000017941 */ /* 0x000fea0003800000 */
.L_x_272:
        /* <DEDUP_REMOVED lines=13> */
.L_x_275:
[----:B------:R-:W-:Y:S05]  /*bca0*/  BSYNC B1 ;  /* 0x0000000000017941 */ /* 0x000fea0003800000 */
.L_x_274:
        /* <DEDUP_REMOVED lines=13> */
.L_x_277:
[----:B------:R-:W-:Y:S05]  /*bd80*/  BSYNC B1 ;  /* 0x0000000000017941 */ /* 0x000fea0003800000 */
.L_x_276:
        /* <DEDUP_REMOVED lines=13> */
.L_x_279:
[----:B------:R-:W-:Y:S05]  /*be60*/  BSYNC B1 ;  /* 0x0000000000017941 */ /* 0x000fea0003800000 */
.L_x_278:
        /* <DEDUP_REMOVED lines=13> */
.L_x_281:
[----:B------:R-:W-:Y:S05]  /*bf40*/  BSYNC B1 ;  /* 0x0000000000017941 */ /* 0x000fea0003800000 */
.L_x_280:
        /* <DEDUP_REMOVED lines=13> */
.L_x_283:
[----:B------:R-:W-:Y:S05]  /*c020*/  BSYNC B1 ;  /* 0x0000000000017941 */ /* 0x000fea0003800000 */
.L_x_282:
        /* <DEDUP_REMOVED lines=13> */
.L_x_285:
[----:B------:R-:W-:Y:S05]  /*c100*/  BSYNC B1 ;  /* 0x0000000000017941 */ /* 0x000fea0003800000 */
.L_x_284:
        /* <DEDUP_REMOVED lines=13> */
.L_x_287:
[----:B------:R-:W-:Y:S05]  /*c1e0*/  BSYNC B1 ;  /* 0x0000000000017941 */ /* 0x000fea0003800000 */
.L_x_286:
        /* <DEDUP_REMOVED lines=13> */
.L_x_289:
[----:B------:R-:W-:Y:S05]  /*c2c0*/  BSYNC B1 ;  /* 0x0000000000017941 */ /* 0x000fea0003800000 */
.L_x_288:
        /* <DEDUP_REMOVED lines=13> */
.L_x_291:
[----:B------:R-:W-:Y:S05]  /*c3a0*/  BSYNC B1 ;  /* 0x0000000000017941 */ /* 0x000fea0003800000 */
.L_x_290:
        /* <DEDUP_REMOVED lines=13> */
.L_x_293:
[----:B------:R-:W-:Y:S05]  /*c480*/  BSYNC B1 ;  /* 0x0000000000017941 */ /* 0x000fea0003800000 */
.L_x_292:
[----:B------:R-:W-:Y:S05]  /*c490*/  @P1 BRA `(.L_x_294) ;  /* 0x0000002000a41947 */ /* 0x000fea0003800000 */
[----:B------:R-:W2:Y:S01]  /*c4a0*/  LDL.LU R2, [R1+0x74] ;  /* 0x0000740001027983 */ /* 0x000ea20000300800 */
[----:B-----5:R-:W-:-:S04]  /*c4b0*/  LOP3.LUT R0, R0, 0xff, RZ, 0xc0, !PT ;  /* 0x000000ff00007812 */ /* 0x020fc800078ec0ff */
[----:B------:R-:W-:-:S05]  /*c4c0*/  F2FP.F16.E4M3.UNPACK_B R0, R0 ;  /* 0x00000000ff00723e */ /* 0x000fca00020006ff */
[----:B------:R-:W-:-:S05]  /*c4d0*/  HADD2.F32 R0, -RZ, R0.H0_H0 ;  /* 0x20000000ff007230 */ /* 0x000fca0000004100 */
[----:B------:R-:W-:-:S04]  /*c4e0*/  FMUL R0, R0, UR25 ;  /* 0x0000001900007c20 */ /* 0x000fc80008400000 */
[----:B--2---:R-:W-:-:S05]  /*c4f0*/  FFMA R0, R2, UR24, R0 ;  /* 0x0000001802007c23 */ /* 0x004fca0008000000 */
[----:B0-----:R-:W-:-:S05]  /*c500*/  F2FP.SATFINITE.E4M3.F32.PACK_AB_MERGE_C R3, RZ, R0, RZ ;  /* 0x00000000ff03723e */ /* 0x001fca00048070ff */
[----:B------:R0:W-:Y:S01]  /*c510*/  STG.E.U8 desc[UR22][R26.64+0xf9], R3 ;  /* 0x0000f9031a007986 */ /* 0x0001e2000c101116 */
[----:B------:R-:W-:Y:S05]  /*c520*/  BRA `(.L_x_294) ;  /* 0x0000002000807947 */ /* 0x000fea0003800000 */
.L_x_37:
[C---:B------:R-:W-:Y:S01]  /*c530*/  ISETP.GE.AND P1, PT, R39.reuse, 0x1, PT ;  /* 0x000000012700780c */ /* 0x040fe20003f26270 */
[----:B------:R-:W-:Y:S01]  /*c540*/  FMUL R226, R226, UR24 ;  /* 0x00000018e2e27c20 */ /* 0x000fe20008400000 */
[----:B------:R-:W2:Y:S01]  /*c550*/  LDL.LU R227, [R1+0x10] ;  /* 0x0000100001e37983 */ /* 0x000ea20000300800 */
[----:B------:R-:W-:Y:S01]  /*c560*/  ISETP.GE.AND P0, PT, R39, 0x9, PT ;  /* 0x000000092700780c */ /* 0x000fe20003f06270 */
[----:B------:R-:W-:Y:S01]  /*c570*/  FMUL R225, R225, UR24 ;  /* 0x00000018e1e17c20 */ /* 0x000fe20008400000 */
[C---:B------:R-:W-:Y:S02]  /*c580*/  ISETP.LT.OR P4, PT, R34.reuse, 0x1, !P1 ;  /* 0x000000012200780c */ /* 0x040fe40004f81670 */
[C---:B------:R-:W-:Y:S02]  /*c590*/  ISETP.LT.OR P5, PT, R34.reuse, 0x2, !P1 ;  /* 0x000000022200780c */ /* 0x040fe40004fa1670 */
[----:B------:R-:W-:Y:S02]  /*c5a0*/  F2FP.SATFINITE.E4M3.F32.PACK_AB_MERGE_C R29, RZ, R226, RZ ;  /* 0x000000e2ff1d723e */ /* 0x000fe400048070ff */
[----:B------:R-:W-:Y:S01]  /*c5b0*/  ISETP.LT.OR P3, PT, R34, 0x1, !P0 ;  /* 0x000000012200780c */ /* 0x000fe20004761670 */
[----:B------:R-:W-:Y:S01]  /*c5c0*/  FMUL R224, R224, UR24 ;  /* 0x00000018e0e07c20 */ /* 0x000fe20008400000 */
[----:B------:R-:W-:Y:S01]  /*c5d0*/  ISETP.LT.OR P6, PT, R34, 0xa, !P1 ;  /* 0x0000000a2200780c */ /* 0x000fe20004fc1670 */
[----:B------:R-:W-:Y:S01]  /*c5e0*/  FMUL R223, R223, UR24 ;  /* 0x00000018dfdf7c20 */ /* 0x000fe20008400000 */
[----:B------:R-:W-:Y:S01]  /*c5f0*/  F2FP.SATFINITE.E4M3.F32.PACK_AB_MERGE_C R225, RZ, R225, RZ ;  /* 0x000000e1ffe1723e */ /* 0x000fe200048070ff */
[----:B------:R-:W-:Y:S01]  /*c600*/  FMUL R221, R221, UR24 ;  /* 0x00000018dddd7c20 */ /* 0x000fe20008400000 */
[----:B------:R-:W-:Y:S01]  /*c610*/  FMUL R222, R222, UR24 ;  /* 0x00000018dede7c20 */ /* 0x000fe20008400000 */
[----:B------:R0:W-:Y:S01]  /*c620*/  @!P4 STG.E.U8 desc[UR22][R24.64], R29 ;  /* 0x0000001d1800c986 */ /* 0x0001e2000c101116 */
[----:B------:R-:W-:-:S02]  /*c630*/  ISETP.LT.OR P4, PT, R34, 0x2, !P0 ;  /* 0x000000022200780c */ /* 0x000fc40004781670 */
[----:B------:R-:W-:Y:S01]  /*c640*/  F2FP.SATFINITE.E4M3.F32.PACK_AB_MERGE_C R31, RZ, R224, RZ ;  /* 0x000000e0ff1f723e */ /* 0x000fe200048070ff */
[----:B------:R3:W-:Y:S01]  /*c650*/  @!P5 STG.E.U8 desc[UR22][R24.64+0x1], R225 ;  /* 0x000001e11800d986 */ /* 0x0007e2000c101116 */
[----:B------:R-:W-:Y:S02]  /*c660*/  ISETP.LT.OR P5, PT, R34, 0x9, !P1 ;  /* 0x000000092200780c */ /* 0x000fe40004fa1670 */
[----:B------:R-:W-:Y:S01]  /*c670*/  F2FP.SATFINITE.E4M3.F32.PACK_AB_MERGE_C R223, RZ, R223, RZ ;  /* 0x000000dfffdf723e */ /* 0x000fe200048070ff */
[----:B------:R-:W-:Y:S01]  /*c680*/  FMUL R220, R220, UR24 ;  /* 0x00000018dcdc7c20 */ /* 0x000fe20008400000 */
[----:B------:R-:W-:Y:S01]  /*c690*/  F2FP.SATFINITE.E4M3.F32.PACK_AB_MERGE_C R221, RZ, R221, RZ ;  /* 0x000000ddffdd723e */ /* 0x000fe200048070ff */
[----:B------:R-:W-:Y:S01]  /*c6a0*/  @!P3 STG.E.U8 desc[UR22][R26.64], R31 ;  /* 0x0000001f1a00b986 */ /* 0x000fe2000c101116 */
[----:B------:R-:W-:-:S03]  /*c6b0*/  ISETP.LT.OR P3, PT, R34, 0x9, !P0 ;  /* 0x000000092200780c */ /* 0x000fc60004761670 */
[----:B------:R-:W-:Y:S01]  /*c6c0*/  @!P4 STG.E.U8 desc[UR22][R26.64+0x1], R223 ;  /* 0x000001df1a00c986 */ /* 0x000fe2000c101116 */
[----:B------:R-:W-:-:S03]  /*c6d0*/  ISETP.LT.OR P4, PT, R34, 0xa, !P0 ;  /* 0x0000000a2200780c */ /* 0x000fc60004781670 */
[----:B------:R-:W-:Y:S01]  /*c6e0*/  @!P6 STG.E.U8 desc[UR22][R24.64+0x9], R221 ;  /* 0x000009dd1800e986 */ /* 0x000fe2000c101116 */
[C---:B------:R-:W-:Y:S01]  /*c6f0*/  ISETP.LT.OR P6, PT, R34.reuse, 0x12, !P1 ;  /* 0x000000122200780c */ /* 0x040fe20004fc1670 */
[----:B------:R-:W-:Y:S01]  /*c700*/  FMUL R219, R219, UR24 ;  /* 0x00000018dbdb7c20 */ /* 0x000fe20008400000 */
[----:B0-----:R-:W-:Y:S01]  /*c710*/  F2FP.SATFINITE.E4M3.F32.PACK_AB_MERGE_C R29, RZ, R222, RZ ;  /* 0x000000deff1d723e */ /* 0x001fe200048070ff */
[----:B------:R-:W-:Y:S01]  /*c720*/  FMUL R217, R217, UR24 ;  /* 0x00000018d9d97c20 */ /* 0x000fe20008400000 */
[----:B------:R-:W4:Y:S01]  /*c730*/  LDL.LU R226, [R1+0xc] ;  /* 0x00000c0001e27983 */ /* 0x000f220000300800 */
[----:B------:R-:W-:Y:S02]  /*c740*/  F2FP.SATFINITE.E4M3.F32.PACK_AB_MERGE_C R33, RZ, R220, RZ ;  /* 0x000000dcff21723e */ /* 0x000fe400048070ff */
[----:B------:R-:W-:Y:S01]  /*c750*/  F2FP.SATFINITE.E4M3.F32.PACK_AB_MERGE_C R219, RZ, R219, RZ ;  /* 0x000000dbffdb723e */ /* 0x000fe200048070ff */
[----:B------:R0:W-:Y:S01]  /*c760*/  @!P5 STG.E.U8 desc[UR22][R24.64+0x8], R29 ;  /* 0x0000081d1800d986 */ /* 0x0001e2000c101116 */
[----:B------:R-:W-:-:S02]  /*c770*/  ISETP.LT.OR P5, PT, R34, 0x11, !P1 ;  /* 0x000000112200780c */ /* 0x000fc40004fa1670 */
[----:B------:R-:W-:Y:S01]  /*c780*/  F2FP.SATFINITE.E4M3.F32.PACK_AB_MERGE_C R217, RZ, R217, RZ ;  /* 0x000000d9ffd9723e */ /* 0x000fe200048070ff */
[----:B---3--:R-:W3:Y:S01]  /*c790*/  LDL.LU R225, [R1+0x8] ;  /* 0x0000080001e17983 */ /* 0x008ee20000300800 */
[----:B------:R-:W-:-:S03]  /*c7a0*/  FMUL R218, R218, UR24 ;  /* 0x00000018dada7c20 */ /* 0x000fc60008400000 */
[----:B------:R-:W4:Y:S04]  /*c7b0*/  LDL.LU R224, [R1+0x4] ;  /* 0x0000040001e07983 */ /* 0x000f280000300800 */
[----:B------:R-:W3:Y:S01]  /*c7c0*/  LDL.LU R222, [R1] ;  /* 0x0000000001de7983 */ /* 0x000ee20000300800 */
[----:B0-----:R-:W-:Y:S01]  /*c7d0*/  F2FP.SATFINITE.E4M3.F32.PACK_AB_MERGE_C R29, RZ, R218, RZ ;  /* 0x000000daff1d723e */ /* 0x001fe200048070ff */
[----:B------:R-:W-:Y:S01]  /*c7e0*/  FMUL R216, R216, UR24 ;  /* 0x00000018d8d87c20 */ /* 0x000fe20008400000 */
[----:B------:R-:W-:Y:S01]  /*c7f0*/  FMUL R215, R215, UR24 ;  /* 0x00000018d7d77c20 */ /* 0x000fe20008400000 */
[----:B------:R0:W-:Y:S01]  /*c800*/  @!P3 STG.E.U8 desc[UR22][R26.64+0x8], R33 ;  /* 0x000008211a00b986 */ /* 0x0001e2000c101116 */
[C---:B------:R-:W-:Y:S01]  /*c810*/  ISETP.LT.OR P3, PT, R34.reuse, 0x11, !P0 ;  /* 0x000000112200780c */ /* 0x040fe20004761670 */
[----:B------:R-:W-:Y:S01]  /*c820*/  FMUL R213, R213, UR24 ;  /* 0x00000018d5d57c20 */ /* 0x000fe20008400000 */
[----:B------:R-:W-:Y:S01]  /*c830*/  F2FP.SATFINITE.E4M3.F32.PACK_AB_MERGE_C R31, RZ, R216, RZ ;  /* 0x000000d8ff1f723e */ /* 0x000fe200048070ff */
[----:B------:R-:W-:Y:S01]  /*c840*/  @!P4 STG.E.U8 desc[UR22][R26.64+0x9], R219 ;  /* 0x000009db1a00c986 */ /* 0x000fe2000c101116 */
[----:B------:R-:W-:Y:S01]  /*c850*/  ISETP.LT.OR P4, PT, R34, 0x12, !P0 ;  /* 0x000000122200780c */ /* 0x000fe20004781670 */
[----:B------:R-:W-:Y:S01]  /*c860*/  FMUL R214, R214, UR24 ;  /* 0x00000018d6d67c20 */ /* 0x000fe20008400000 */
[----:B------:R-:W-:Y:S01]  /*c870*/  F2FP.SATFINITE.E4M3.F32.PACK_AB_MERGE_C R215, RZ, R215, RZ ;  /* 0x000000d7ffd7723e */ /* 0x000fe200048070ff */
[----:B------:R-:W-:Y:S01]  /*c880*/  @!P6 STG.E.U8 desc[UR22][R24.64+0x11], R217 ;  /* 0x000011d91800e986 */ /* 0x000fe2000c101116 */
[----:B------:R-:W-:Y:S01]  /*c890*/  ISETP.LT.OR P6, PT, R34, 0x1a, !P1 ;  /* 0x0000001a2200780c */ /* 0x000fe20004fc1670 */
[----:B------:R-:W-:Y:S01]  /*c8a0*/  FMUL R212, R212, UR24 ;  /* 0x00000018d4d47c20 */ /* 0x000fe20008400000 */
[----:B------:R-:W-:Y:S01]  /*c8b0*/  F2FP.SATFINITE.E4M3.F32.PACK_AB_MERGE_C R213, RZ, R213, RZ ;  /* 0x000000d5ffd5723e */ /* 0x000fe200048070ff */
[----:B------:R1:W-:Y:S01]  /*c8c0*/  @!P5 STG.E.U8 desc[UR22][R24.64+0x10], R29 ;  /* 0x0000101d1800d986 */ /* 0x0003e2000c101116 */
[C---:B------:R-:W-:Y:S01]  /*c8d0*/  ISETP.LT.OR P5, PT, R34.reuse, 0x19, !P1 ;  /* 0x000000192200780c */ /* 0x040fe20004fa1670 */
[----:B------:R-:W-:Y:S01]  /*c8e0*/  FMUL R211, R211, UR24 ;  /* 0x00000018d3d37c20 */ /* 0x000fe20008400000 */
[----:B------:R-:W-:Y:S01]  /*c8f0*/  FMUL R209, R209, UR24 ;  /* 0x00000018d1d17c20 */ /* 0x000fe20008400000 */
[----:B------:R1:W-:Y:S01]  /*c900*/  @!P3 STG.E.U8 desc[UR22][R26.64+0x10], R31 ;  /* 0x0000101f1a00b986 */ /* 0x0003e2000c101116 */
[----:B------:R-:W-:Y:S01]  /*c910*/  ISETP.LT.OR P3, PT, R34, 0x19, !P0 ;  /* 0x000000192200780c */ /* 0x000fe20004761670 */
[----:B------:R-:W-:Y:S01]  /*c920*/  FMUL R210, R210, UR24 ;  /* 0x00000018d2d27c20 */ /* 0x000fe20008400000 */
[----:B0-----:R-:W-:Y:S01]  /*c930*/  F2FP.SATFINITE.E4M3.F32.PACK_AB_MERGE_C R33, RZ, R212, RZ ;  /* 0x000000d4ff21723e */ /* 0x001fe200048070ff */
[----:B------:R-:W-:Y:S01]  /*c940*/  @!P4 STG.E.U8 desc[UR22][R26.64+0x11], R215 ;  /* 0x000011d71a00c986 */ /* 0x000fe2000c101116 */
[----:B------:R-:W-:Y:S01]  /*c950*/  ISETP.LT.OR P4, PT, R34, 0x1a, !P0 ;  /* 0x0000001a2200780c */ /* 0x000fe20004781670 */
[----:B------:R-:W-:Y:S01]  /*c960*/  FMUL R208, R208, UR24 ;  /* 0x00000018d0d07c20 */ /* 0x000fe20008400000 */
[----:B------:R-:W-:Y:S01]  /*c970*/  F2FP.SATFINITE.E4M3.F32.PACK_AB_MERGE_C R211, RZ, R211, RZ ;  /* 0x000000d3ffd3723e */ /* 0x000fe200048070ff */
[----:B------:R-:W-:Y:S01]  /*c980*/  @!P6 STG.E.U8 desc[UR22][R24.64+0x19], R213 ;  /* 0x000019d51800e986 */ /* 0x000fe2000c101116 */
[----:B------:R-:W-:Y:S01]  /*c990*/  ISETP.LT.OR P6, PT, R34, 0x22, !P1 ;  /* 0x000000222200780c */ /* 0x000fe20004fc1670 */
[----:B------:R-:W-:Y:S01]  /*c9a0*/  FMUL R207, R207, UR24 ;  /* 0x00000018cfcf7c20 */ /* 0x000fe20008400000 */
[----:B-1----:R-:W-:Y:S01]  /*c9b0*/  F2FP.SATFINITE.E4M3.F32.PACK_AB_MERGE_C R29, RZ, R214, RZ ;  /* 0x000000d6ff1d723e */ /* 0x002fe200048070ff */
[----:B------:R-:W-:Y:S01]  /*c9c0*/  FMUL R205, R205, UR24 ;  /* 0x00000018cdcd7c20 */ /* 0x000fe20008400000 */
[----:B------:R-:W-:Y:S01]  /*c9d0*/  F2FP.SATFINITE.E4M3.F32.PACK_AB_MERGE_C R209, RZ, R209, RZ ;  /* 0x000000d1ffd1723e */ /* 0x000fe200048070ff */
[----:B------:R-:W-:Y:S01]  /*c9e0*/  FMUL R206, R206, UR24 ;  /* 0x00000018cece7c20 */ /* 0x000fe20008400000 */
[----:B------:R-:W-:Y:S01]  /*c9f0*/  F2FP.SATFINITE.E4M3.F32.PACK_AB_MERGE_C R31, RZ, R208, RZ ;  /* 0x000000d0ff1f723e */ /* 0x000fe200048070ff */
[----:B------:R0:W-:Y:S01]  /*ca00*/  @!P5 STG.E.U8 desc[UR22][R24.64+0x18], R29 ;  /* 0x0000181d1800d986 */ /* 0x0001e2000c101116 */
[----:B------:R-:W-:Y:S01]  /*ca10*/  ISETP.LT.OR P5, PT, R34, 0x21, !P1 ;  /* 0x000000212200780c */ /* 0x000fe20004fa1670 */
[----:B------:R-:W-:Y:S01]  /*ca20*/  FMUL R204, R204, UR24 ;  /* 0x00000018cccc7c20 */ /* 0x000fe20008400000 */
[----:B------:R-:W-:Y:S01]  /*ca30*/  F2FP.SATFINITE.E4M3.F32.PACK_AB_MERGE_C R207, RZ, R207, RZ ;  /* 0x000000cfffcf723e */ /* 0x000fe200048070ff */
[----:B------:R1:W-:Y:S01]  /*ca40*/  @!P3 STG.E.U8 desc[UR22][R26.64+0x18], R33 ;  /* 0x000018211a00b986 */ /* 0x0003e2000c101116 */
[C---:B------:R-:W-:Y:S01]  /*ca50*/  ISETP.LT.OR P3, PT, R34.reuse, 0x21, !P0 ;  /* 0x000000212200780c */ /* 0x040fe20004761670 */
[----:B------:R-:W-:Y:S01]  /*ca60*/  FMUL R203, R203, UR24 ;  /* 0x00000018cbcb7c20 */ /* 0x000fe20008400000 */
[----:B------:R-:W-:Y:S01]  /*ca70*/  F2FP.SATFINITE.E4M3.F32.PACK_AB_MERGE_C R205, RZ, R205, RZ ;  /* 0x000000cdffcd723e */ /* 0x000fe200048070ff */
[----:B------:R-:W-:Y:S01]  /*ca80*/  @!P4 STG.E.U8 desc[UR22][R26.64+0x19], R211 ;  /* 0x000019d31a00c986 */ /* 0x000fe2000c101116 */
[C---:B------:R-:W-:Y:S01]  /*ca90*/  ISETP.LT.OR P4, PT, R34.reuse, 0x22, !P0 ;  /* 0x000000222200780c */ /* 0x040fe20004781670 */
[----:B------:R-:W-:Y:S01]  /*caa0*/  FMUL R201, R201, UR24 ;  /* 0x00000018c9c97c20 */ /* 0x000fe20008400000 */
[----:B------:R-:W-:Y:S01]  /*cab0*/  F2FP.SATFINITE.E4M3.F32.PACK_AB_MERGE_C R203, RZ, R203, RZ ;  /* 0x000000cbffcb723e */ /* 0x000fe200048070ff */
[----:B------:R-:W-:Y:S01]  /*cac0*/  @!P6 STG.E.U8 desc[UR22][R24.64+0x21], R209 ;  /* 0x000021d11800e986 */ /* 0x000fe2000c101116 */
[----:B------:R-:W-:Y:S01]  /*cad0*/  ISETP.LT.OR P6, PT, R34, 0x2a, !P1 ;  /* 0x0000002a2200780c */ /* 0x000fe20004fc1670 */
[----:B------:R-:W-:Y:S01]  /*cae0*/  FMUL R202, R202, UR24 ;  /* 0x00000018caca7c20 */ /* 0x000fe20008400000 */
[----:B0-----:R-:W-:Y:S01]  /*caf0*/  F2FP.SATFINITE.E4M3.F32.PACK_AB_MERGE_C R29, RZ, R210, RZ ;  /* 0x000000d2ff1d723e */ /* 0x001fe200048070ff */
[----:B------:R-:W-:Y:S01]  /*cb00*/  FMUL R200, R200, UR24 ;  /* 0x00000018c8c87c20 */ /* 0x000fe20008400000 */
[----:B-1----:R-:W-:Y:S01]  /*cb10*/  F2FP.SATFINITE.E4M3.F32.PACK_AB_MERGE_C R33, RZ, R204, RZ ;  /* 0x000000ccff21723e */ /* 0x002fe200048070ff */
[----:B------:R-:W-:Y:S01]  /*cb20*/  FMUL R199, R199, UR24 ;  /* 0x00000018c7c77c20 */ /* 0x000fe20008400000 */
[----:B------:R-:W-:Y:S01]  /*cb30*/  F2FP.SATFINITE.E4M3.F32.PACK_AB_MERGE_C R201, RZ, R201, RZ ;  /* 0x000000c9ffc9723e */ /* 0x000fe200048070ff */
[----:B------:R0:W-:Y:S01]  /*cb40*/  @!P5 STG.E.U8 desc[UR22][R24.64+0x20], R29 ;  /* 0x0000201d1800d986 */ /* 0x0001e2000c101116 */
[C---:B------:R-:W-:Y:S01]  /*cb50*/  ISETP.LT.OR P5, PT, R34.reuse, 0x29, !P1 ;  /* 0x000000292200780c */ /* 0x040fe20004fa1670 */
[----:B------:R-:W-:Y:S01]  /*cb60*/  FMUL R197, R197, UR24 ;  /* 0x00000018c5c57c20 */ /* 0x000fe20008400000 */
[----:B------:R-:W-:Y:S01]  /*cb70*/  F2FP.SATFINITE.E4M3.F32.PACK_AB_MERGE_C R199, RZ, R199, RZ ;  /* 0x000000c7ffc7723e */ /* 0x000fe200048070ff */
[----:B------:R1:W-:Y:S01]  /*cb80*/  @!P3 STG.E.U8 desc[UR22][R26.64+0x20], R31 ;  /* 0x0000201f1a00b986 */ /* 0x0003e2000c101116 */
[----:B------:R-:W-:Y:S01]  /*cb90*/  ISETP.LT.OR P3, PT, R34, 0x29, !P0 ;  /* 0x000000292200780c */ /* 0x000fe20004761670 */
[----:B------:R-:W-:Y:S01]  /*cba0*/  FMUL R198, R198, UR24 ;  /* 0x00000018c6c67c20 */ /* 0x000fe20008400000 */
[----:B------:R-:W-:Y:S01]  /*cbb0*/  F2FP.SATFINITE.E4M3.F32.PACK_AB_MERGE_C R197, RZ, R197, RZ ;  /* 0x000000c5ffc5723e */ /* 0x000fe200048070ff */
[----:B------:R-:W-:Y:S01]  /*cbc0*/  @!P4 STG.E.U8 desc[UR22][R26.64+0x21], R207 ;  /* 0x000021cf1a00c986 */ /* 0x000fe2000c101116 */
[----:B------:R-:W-:Y:S01]  /*cbd0*/  ISETP.LT.OR P4, PT, R34, 0x2a, !P0 ;  /* 0x0000002a2200780c */ /* 0x000fe20004781670 */
[----:B------:R-:W-:Y:S01]  /*cbe0*/  FMUL R196, R196, UR24 ;  /* 0x00000018c4c47c20 */ /* 0x000fe20008400000 */
[----:B------:R-:W-:Y:S01]  /*cbf0*/  FMUL R195, R195, UR24 ;  /* 0x00000018c3c37c20 */ /* 0x000fe20008400000 */
        /* <DEDUP_REMOVED lines=27> */
[----:B------:R-:W-:Y:S01]  /*cdb0*/  FMUL R186, R186, UR24 ;  /* 0x00000018baba7c20 */ /* 0x000fe20008400000 */
        /* <DEDUP_REMOVED lines=154> */
[----:B-----5:R-:W-:Y:S01]  /*d760*/  FMUL R5, R5, UR24 ;  /* 0x0000001805057c20 */ /* 0x020fe20008400000 */
[----:B0-----:R-:W-:Y:S01]  /*d770*/  F2FP.SATFINITE.E4M3.F32.PACK_AB_MERGE_C R29, RZ, R170, RZ ;  /* 0x000000aaff1d723e */ /* 0x001fe200048070ff */
[----:B------:R-:W-:Y:S01]  /*d780*/  FMUL R0, R0, UR24 ;  /* 0x0000001800007c20 */ /* 0x000fe20008400000 */
[----:B-1----:R-:W-:Y:S01]  /*d790*/  F2FP.SATFINITE.E4M3.F32.PACK_AB_MERGE_C R33, RZ, R164, RZ ;  /* 0x000000a4ff21723e */ /* 0x002fe200048070ff */
[----:B------:R-:W-:Y:S01]  /*d7a0*/  FMUL R6, R6, UR24 ;  /* 0x0000001806067c20 */ /* 0x000fe20008400000 */
[----:B------:R-:W-:Y:S01]  /*d7b0*/  F2FP.SATFINITE.E4M3.F32.PACK_AB_MERGE_C R7, RZ, R7, RZ ;  /* 0x00000007ff07723e */ /* 0x000fe200048070ff */
[----:B------:R0:W-:Y:S01]  /*d7c0*/  @!P5 STG.E.U8 desc[UR22][R24.64+0x70], R29 ;  /* 0x0000701d1800d986 */ /* 0x0001e2000c101116 */
[----:B------:R-:W-:Y:S01]  /*d7d0*/  ISETP.LT.OR P5, PT, R34, 0x79, !P1 ;  /* 0x000000792200780c */ /* 0x000fe20004fa1670 */
[----:B------:R-:W-:Y:S01]  /*d7e0*/  FMUL R2, R2, UR24 ;  /* 0x0000001802027c20 */ /* 0x000fe20008400000 */
[----:B------:R-:W-:Y:S01]  /*d7f0*/  F2FP.SATFINITE.E4M3.F32.PACK_AB_MERGE_C R5, RZ, R5, RZ ;  /* 0x00000005ff05723e */ /* 0x000fe200048070ff */
[----:B------:R1:W-:Y:S01]  /*d800*/  @!P3 STG.E.U8 desc[UR22][R26.64+0x70], R31 ;  /* 0x0000701f1a00b986 */ /* 0x0003e2000c101116 */
[----:B------:R-:W-:Y:S01]  /*d810*/  ISETP.LT.OR P3, PT, R34, 0x79, !P0 ;  /* 0x000000792200780c */ /* 0x000fe20004761670 */
[----:B------:R-:W-:Y:S01]  /*d820*/  FMUL R3, R3, UR24 ;  /* 0x0000001803037c20 */ /* 0x000fe20008400000 */
[----:B------:R-:W-:Y:S01]  /*d830*/  FMUL R4, R4, UR24 ;  /* 0x0000001804047c20 */ /* 0x000fe20008400000 */
[----:B------:R-:W-:Y:S01]  /*d840*/  @!P4 STG.E.U8 desc[UR22][R26.64+0x71], R167 ;  /* 0x000071a71a00c986 */ /* 0x000fe2000c101116 */
[----:B------:R-:W-:-:S03]  /*d850*/  ISETP.LT.OR P4, PT, R34, 0x7a, !P0 ;  /* 0x0000007a2200780c */ /* 0x000fc60004781670 */
[----:B------:R-:W-:Y:S01]  /*d860*/  @!P6 STG.E.U8 desc[UR22][R24.64+0x79], R165 ;  /* 0x000079a51800e986 */ /* 0x000fe2000c101116 */
[----:B------:R-:W-:Y:S02]  /*d870*/  ISETP.LT.OR P6, PT, R34, 0x82, !P1 ;  /* 0x000000822200780c */ /* 0x000fe40004fc1670 */
[----:B0-----:R-:W-:Y:S01]  /*d880*/  F2FP.SATFINITE.E4M3.F32.PACK_AB_MERGE_C R29, RZ, R166, RZ ;  /* 0x000000a6ff1d723e */ /* 0x001fe200048070ff */
[----:B------:R-:W4:Y:S01]  /*d890*/  LDL.LU R220, [R1+0x14] ;  /* 0x0000140001dc7983 */ /* 0x000f220000300800 */
[----:B-1----:R-:W-:-:S03]  /*d8a0*/  F2FP.SATFINITE.E4M3.F32.PACK_AB_MERGE_C R31, RZ, R160, RZ ;  /* 0x000000a0ff1f723e */ /* 0x002fc600048070ff */
[----:B------:R0:W-:Y:S01]  /*d8b0*/  @!P5 STG.E.U8 desc[UR22][R24.64+0x78], R29 ;  /* 0x0000781d1800d986 */ /* 0x0001e2000c101116 */
[----:B------:R-:W-:-:S03]  /*d8c0*/  ISETP.LT.OR P5, PT, R34, 0x81, !P1 ;  /* 0x000000812200780c */ /* 0x000fc60004fa1670 */
[----:B------:R1:W-:Y:S01]  /*d8d0*/  @!P3 STG.E.U8 desc[UR22][R26.64+0x78], R33 ;  /* 0x000078211a00b986 */ /* 0x0003e2000c101116 */
[----:B------:R-:W-:-:S03]  /*d8e0*/  ISETP.LT.OR P3, PT, R34, 0x81, !P0 ;  /* 0x000000812200780c */ /* 0x000fc60004761670 */
        /* <DEDUP_REMOVED lines=26> */
[----:B0-----:R-:W-:Y:S02]  /*da90*/  F2FP.SATFINITE.E4M3.F32.PACK_AB_MERGE_C R29, RZ, R154, RZ ;  /* 0x0000009aff1d723e */ /* 0x001fe400048070ff */
[----:B-1----:R-:W-:-:S03]  /*daa0*/  F2FP.SATFINITE.E4M3.F32.PACK_AB_MERGE_C R33, RZ, R20, RZ ;  /* 0x00000014ff21723e */ /* 0x002fc600048070ff */
[----:B------:R0:W-:Y:S01]  /*dab0*/  @!P5 STG.E.U8 desc[UR22][R24.64+0x90], R29 ;  /* 0x0000901d1800d986 */ /* 0x0001e2000c101116 */
[----:B------:R-:W-:-:S03]  /*dac0*/  ISETP.LT.OR P5, PT, R34, 0x99, !P1 ;  /* 0x000000992200780c */ /* 0x000fc60004fa1670 */
[----:B------:R-:W-:Y:S01]  /*dad0*/  @!P3 STG.E.U8 desc[UR22][R26.64+0x90], R31 ;  /* 0x0000901f1a00b986 */ /* 0x000fe2000c101116 */
[----:B------:R-:W-:-:S03]  /*dae0*/  ISETP.LT.OR P3, PT, R34, 0x99, !P0 ;  /* 0x000000992200780c */ /* 0x000fc60004761670 */
[----:B------:R1:W-:Y:S01]  /*daf0*/  @!P4 STG.E.U8 desc[UR22][R26.64+0x91], R23 ;  /* 0x000091171a00c986 */ /* 0x0003e2000c101116 */
[----:B------:R-:W-:-:S03]  /*db00*/  ISETP.LT.OR P4, PT, R34, 0x9a, !P0 ;  /* 0x0000009a2200780c */ /* 0x000fc60004781670 */
[----:B------:R2:W-:Y:S01]  /*db10*/  @!P6 STG.E.U8 desc[UR22][R24.64+0x99], R21 ;  /* 0x000099151800e986 */ /* 0x0005e2000c101116 */
[----:B------:R-:W-:Y:S02]  /*db20*/  ISETP.LT.OR P6, PT, R34, 0xa2, !P1 ;  /* 0x000000a22200780c */ /* 0x000fe40004fc1670 */
[----:B0-----:R-:W-:-:S05]  /*db30*/  F2FP.SATFINITE.E4M3.F32.PACK_AB_MERGE_C R29, RZ, R22, RZ ;  /* 0x00000016ff1d723e */ /* 0x001fca00048070ff */
[----:B------:R-:W-:Y:S01]  /*db40*/  @!P5 STG.E.U8 desc[UR22][R24.64+0x98], R29 ;  /* 0x0000981d1800d986 */ /* 0x000fe2000c101116 */
[C---:B------:R-:W-:Y:S02]  /*db50*/  ISETP.LT.OR P5, PT, R34.reuse, 0xa1, !P1 ;  /* 0x000000a12200780c */ /* 0x040fe40004fa1670 */
[----:B-1----:R-:W-:Y:S01]  /*db60*/  F2FP.SATFINITE.E4M3.F32.PACK_AB_MERGE_C R23, RZ, R18, RZ ;  /* 0x00000012ff17723e */ /* 0x002fe200048070ff */
[----:B------:R-:W-:Y:S01]  /*db70*/  @!P3 STG.E.U8 desc[UR22][R26.64+0x98], R33 ;  /* 0x000098211a00b986 */ /* 0x000fe2000c101116 */
[C---:B------:R-:W-:Y:S02]  /*db80*/  ISETP.LT.OR P3, PT, R34.reuse, 0xa1, !P0 ;  /* 0x000000a12200780c */ /* 0x040fe40004761670 */
[----:B--2---:R-:W-:Y:S01]  /*db90*/  F2FP.SATFINITE.E4M3.F32.PACK_AB_MERGE_C R21, RZ, R16, RZ ;  /* 0x00000010ff15723e */ /* 0x004fe200048070ff */
[----:B------:R0:W-:Y:S01]  /*dba0*/  @!P4 STG.E.U8 desc[UR22][R26.64+0x99], R19 ;  /* 0x000099131a00c986 */ /* 0x0001e2000c101116 */
[----:B------:R-:W-:-:S03]  /*dbb0*/  ISETP.LT.OR P4, PT, R34, 0xa2, !P0 ;  /* 0x000000a22200780c */ /* 0x000fc60004781670 */
[----:B------:R1:W-:Y:S01]  /*dbc0*/  @!P6 STG.E.U8 desc[UR22][R24.64+0xa1], R17 ;  /* 0x0000a1111800e986 */ /* 0x0003e2000c101116 */
[----:B------:R-:W-:-:S03]  /*dbd0*/  ISETP.LT.OR P6, PT, R34, 0xaa, !P1 ;  /* 0x000000aa2200780c */ /* 0x000fc60004fc1670 */
[----:B------:R-:W-:Y:S01]  /*dbe0*/  @!P5 STG.E.U8 desc[UR22][R24.64+0xa0], R23 ;  /* 0x0000a0171800d986 */ /* 0x000fe2000c101116 */
[----:B------:R-:W-:-:S03]  /*dbf0*/  ISETP.LT.OR P5, PT, R34, 0xa9, !P1 ;  /* 0x000000a92200780c */ /* 0x000fc60004fa1670 */
[----:B------:R-:W-:Y:S01]  /*dc00*/  @!P3 STG.E.U8 desc[UR22][R26.64+0xa0], R21 ;  /* 0x0000a0151a00b986 */ /* 0x000fe2000c101116 */
[C---:B------:R-:W-:Y:S02]  /*dc10*/  ISETP.LT.OR P3, PT, R34.reuse, 0xa9, !P0 ;  /* 0x000000a92200780c */ /* 0x040fe40004761670 */
[----:B0-----:R-:W-:Y:S01]  /*dc20*/  F2FP.SATFINITE.E4M3.F32.PACK_AB_MERGE_C R19, RZ, R14, RZ ;  /* 0x0000000eff13723e */ /* 0x001fe200048070ff */
[----:B------:R0:W-:Y:S01]  /*dc30*/  @!P4 STG.E.U8 desc[UR22][R26.64+0xa1], R15 ;  /* 0x0000a10f1a00c986 */ /* 0x0001e2000c101116 */
[C---:B------:R-:W-:Y:S02]  /*dc40*/  ISETP.LT.OR P4, PT, R34.reuse, 0xaa, !P0 ;  /* 0x000000aa2200780c */ /* 0x040fe40004781670 */
[----:B-1----:R-:W-:Y:S01]  /*dc50*/  F2FP.SATFINITE.E4M3.F32.PACK_AB_MERGE_C R17, RZ, R12, RZ ;  /* 0x0000000cff11723e */ /* 0x002fe200048070ff */
        /* <DEDUP_REMOVED lines=15> */
[----:B0-----:R-:W-:Y:S02]  /*dd50*/  F2FP.SATFINITE.E4M3.F32.PACK_AB_MERGE_C R11, RZ, R6, RZ ;  /* 0x00000006ff0b723e */ /* 0x001fe400048070ff */
[C---:B------:R-:W-:Y:S01]  /*dd60*/  ISETP.LT.OR P3, PT, R34.reuse, 0xb9, !P0 ;  /* 0x000000b92200780c */ /* 0x040fe20004761670 */
[----:B------:R0:W-:Y:S01]  /*dd70*/  @!P4 STG.E.U8 desc[UR22][R26.64+0xb1], R7 ;  /* 0x0000b1071a00c986 */ /* 0x0001e2000c101116 */
[----:B-1----:R-:W-:Y:S02]  /*dd80*/  F2FP.SATFINITE.E4M3.F32.PACK_AB_MERGE_C R9, RZ, R4, RZ ;  /* 0x00000004ff09723e */ /* 0x002fe400048070ff */
[C---:B------:R-:W-:Y:S01]  /*dd90*/  ISETP.LT.OR P4, PT, R34.reuse, 0xba, !P0 ;  /* 0x000000ba2200780c */ /* 0x040fe20004781670 */
[----:B------:R1:W-:Y:S04]  /*dda0*/  @!P6 STG.E.U8 desc[UR22][R24.64+0xb9], R5 ;  /* 0x0000b9051800e986 */ /* 0x0003e8000c101116 */
[----:B------:R2:W-:Y:S01]  /*ddb0*/  @!P5 STG.E.U8 desc[UR22][R24.64+0xb8], R11 ;  /* 0x0000b80b1800d986 */ /* 0x0005e2000c101116 */
[----:B------:R-:W-:Y:S01]  /*ddc0*/  FMUL R4, R227, UR24 ;  /* 0x00000018e3047c20 */ /* 0x000fe20008400000 */
[----:B------:R-:W-:-:S02]  /*ddd0*/  ISETP.LT.OR P5, PT, R34, 0xc1, !P1 ;  /* 0x000000c12200780c */ /* 0x000fc40004fa1670 */
[----:B0-----:R-:W-:Y:S02]  /*dde0*/  F2FP.SATFINITE.E4M3.F32.PACK_AB_MERGE_C R7, RZ, R3, RZ ;  /* 0x00000003ff07723e */ /* 0x001fe400048070ff */
[----:B-1----:R-:W-:Y:S01]  /*ddf0*/  F2FP.SATFINITE.E4M3.F32.PACK_AB_MERGE_C R5, RZ, R0, RZ ;  /* 0x00000000ff05723e */ /* 0x002fe200048070ff */
[----:B---3--:R-:W-:Y:S01]  /*de00*/  FMUL R0, R222, UR24 ;  /* 0x00000018de007c20 */ /* 0x008fe20008400000 */
[----:B------:R-:W-:Y:S01]  /*de10*/  ISETP.LT.OR P6, PT, R34, 0xc2, !P1 ;  /* 0x000000c22200780c */ /* 0x000fe20004fc1670 */
[----:B------:R-:W3:Y:S01]  /*de20*/  LDL.LU R222, [R1+0x20] ;  /* 0x0000200001de7983 */ /* 0x000ee20000300800 */
[----:B--2---:R-:W-:Y:S02]  /*de30*/  F2FP.SATFINITE.E4M3.F32.PACK_AB_MERGE_C R11, RZ, R2, RZ ;  /* 0x00000002ff0b723e */ /* 0x004fe400048070ff */
[----:B------:R-:W-:Y:S01]  /*de40*/  F2FP.SATFINITE.E4M3.F32.PACK_AB_MERGE_C R13, RZ, R0, RZ ;  /* 0x00000000ff0d723e */ /* 0x000fe200048070ff */
[----:B----4-:R-:W-:Y:S01]  /*de50*/  FMUL R0, R224, UR24 ;  /* 0x00000018e0007c20 */ /* 0x010fe20008400000 */
[----:B------:R-:W-:Y:S01]  /*de60*/  FMUL R2, R225, UR24 ;  /* 0x00000018e1027c20 */ /* 0x000fe20008400000 */
[----:B------:R-:W2:Y:S04]  /*de70*/  LDL.LU R224, [R1+0x24] ;  /* 0x0000240001e07983 */ /* 0x000ea80000300800 */
[----:B------:R-:W4:Y:S01]  /*de80*/  LDL.LU R225, [R1+0x28] ;  /* 0x0000280001e17983 */ /* 0x000f220000300800 */
[----:B------:R-:W-:-:S03]  /*de90*/  FMUL R3, R226, UR24 ;  /* 0x00000018e2037c20 */ /* 0x000fc60008400000 */
[----:B------:R-:W4:Y:S04]  /*dea0*/  LDL.LU R226, [R1+0x2c] ;  /* 0x00002c0001e27983 */ /* 0x000f280000300800 */
[----:B------:R-:W4:Y:S04]  /*deb0*/  LDL.LU R227, [R1+0x30] ;  /* 0x0000300001e37983 */ /* 0x000f280000300800 */
[----:B------:R-:W-:Y:S01]  /*dec0*/  @!P3 STG.E.U8 desc[UR22][R26.64+0xb8], R9 ;  /* 0x0000b8091a00b986 */ /* 0x000fe2000c101116 */
[----:B------:R-:W-:-:S03]  /*ded0*/  ISETP.LT.OR P3, PT, R34, 0xc1, !P0 ;  /* 0x000000c12200780c */ /* 0x000fc60004761670 */
[----:B------:R0:W-:Y:S01]  /*dee0*/  @!P4 STG.E.U8 desc[UR22][R26.64+0xb9], R7 ;  /* 0x0000b9071a00c986 */ /* 0x0001e2000c101116 */
[----:B------:R-:W-:-:S03]  /*def0*/  ISETP.LT.OR P4, PT, R34, 0xc2, !P0 ;  /* 0x000000c22200780c */ /* 0x000fc60004781670 */
[----:B------:R-:W-:Y:S01]  /*df00*/  @!P5 STG.E.U8 desc[UR22][R24.64+0xc0], R11 ;  /* 0x0000c00b1800d986 */ /* 0x000fe2000c101116 */
[----:B------:R-:W-:-:S03]  /*df10*/  ISETP.LT.OR P5, PT, R34, 0xc9, !P1 ;  /* 0x000000c92200780c */ /* 0x000fc60004fa1670 */
[----:B------:R1:W-:Y:S01]  /*df20*/  @!P6 STG.E.U8 desc[UR22][R24.64+0xc1], R5 ;  /* 0x0000c1051800e986 */ /* 0x0003e2000c101116 */
[----:B0-----:R-:W-:-:S03]  /*df30*/  F2FP.SATFINITE.E4M3.F32.PACK_AB_MERGE_C R7, RZ, R0, RZ ;  /* 0x00000000ff07723e */ /* 0x001fc600048070ff */
[----:B------:R-:W-:Y:S01]  /*df40*/  @!P3 STG.E.U8 desc[UR22][R26.64+0xc0], R13 ;  /* 0x0000c00d1a00b986 */ /* 0x000fe2000c101116 */
[C---:B------:R-:W-:Y:S02]  /*df50*/  ISETP.LT.OR P6, PT, R34.reuse, 0xca, !P1 ;  /* 0x000000ca2200780c */ /* 0x040fe40004fc1670 */
[----:B-1----:R-:W-:Y:S01]  /*df60*/  F2FP.SATFINITE.E4M3.F32.PACK_AB_MERGE_C R5, RZ, R2, RZ ;  /* 0x00000002ff05723e */ /* 0x002fe200048070ff */
[----:B------:R0:W-:Y:S01]  /*df70*/  @!P4 STG.E.U8 desc[UR22][R26.64+0xc1], R7 ;  /* 0x0000c1071a00c986 */ /* 0x0001e2000c101116 */
[C---:B------:R-:W-:Y:S02]  /*df80*/  ISETP.LT.OR P3, PT, R34.reuse, 0xc9, !P0 ;  /* 0x000000c92200780c */ /* 0x040fe40004761670 */
[C---:B------:R-:W-:Y:S01]  /*df90*/  ISETP.LT.OR P4, PT, R34.reuse, 0xca, !P0 ;  /* 0x000000ca2200780c */ /* 0x040fe20004781670 */
[----:B------:R1:W-:Y:S01]  /*dfa0*/  @!P5 STG.E.U8 desc[UR22][R24.64+0xc8], R5 ;  /* 0x0000c8051800d986 */ /* 0x0003e2000c101116 */
[----:B------:R-:W-:Y:S02]  /*dfb0*/  ISETP.LT.OR P5, PT, R34, 0xd1, !P1 ;  /* 0x000000d12200780c */ /* 0x000fe40004fa1670 */
[----:B------:R-:W-:-:S02]  /*dfc0*/  F2FP.SATFINITE.E4M3.F32.PACK_AB_MERGE_C R9, RZ, R3, RZ ;  /* 0x00000003ff09723e */ /* 0x000fc400048070ff */
[----:B------:R-:W-:-:S03]  /*dfd0*/  F2FP.SATFINITE.E4M3.F32.PACK_AB_MERGE_C R11, RZ, R4, RZ ;  /* 0x00000004ff0b723e */ /* 0x000fc600048070ff */
[----:B------:R1:W-:Y:S04]  /*dfe0*/  @!P6 STG.E.U8 desc[UR22][R24.64+0xc9], R9 ;  /* 0x0000c9091800e986 */ /* 0x0003e8000c101116 */
[----:B------:R-:W-:Y:S01]  /*dff0*/  @!P3 STG.E.U8 desc[UR22][R26.64+0xc8], R11 ;  /* 0x0000c80b1a00b986 */ /* 0x000fe2000c101116 */
[----:B------:R-:W-:-:S03]  /*e000*/  FMUL R0, R220, UR24 ;  /* 0x00000018dc007c20 */ /* 0x000fc60008400000 */
[----:B------:R-:W4:Y:S02]  /*e010*/  LDL.LU R220, [R1+0x34] ;  /* 0x0000340001dc7983 */ /* 0x000f240000300800 */
[----:B0-----:R-:W-:Y:S01]  /*e020*/  F2FP.SATFINITE.E4M3.F32.PACK_AB_MERGE_C R7, RZ, R0, RZ ;  /* 0x00000000ff07723e */ /* 0x001fe200048070ff */
[----:B------:R-:W-:Y:S02]  /*e030*/  FMUL R2, R221, UR24 ;  /* 0x00000018dd027c20 */ /* 0x000fe40008400000 */
[----:B------:R-:W4:Y:S03]  /*e040*/  LDL.LU R221, [R1+0x38] ;  /* 0x0000380001dd7983 */ /* 0x000f260000300800 */
[----:B-1----:R-:W-:Y:S01]  /*e050*/  F2FP.SATFINITE.E4M3.F32.PACK_AB_MERGE_C R5, RZ, R2, RZ ;  /* 0x00000002ff05723e */ /* 0x002fe200048070ff */
[----:B------:R-:W-:Y:S04]  /*e060*/  @!P4 STG.E.U8 desc[UR22][R26.64+0xc9], R7 ;  /* 0x0000c9071a00c986 */ /* 0x000fe8000c101116 */
[----:B------:R0:W-:Y:S01]  /*e070*/  @!P5 STG.E.U8 desc[UR22][R24.64+0xd0], R5 ;  /* 0x0000d0051800d986 */ /* 0x0001e2000c101116 */
[----:B------:R-:W-:-:S03]  /*e080*/  FMUL R3, R223, UR24 ;  /* 0x00000018df037c20 */ /* 0x000fc60008400000 */
[----:B------:R-:W4:Y:S02]  /*e090*/  LDL.LU R223, [R1+0x3c] ;  /* 0x00003c0001df7983 */ /* 0x000f240000300800 */
[----:B------:R-:W-:Y:S01]  /*e0a0*/  F2FP.SATFINITE.E4M3.F32.PACK_AB_MERGE_C R9, RZ, R3, RZ ;  /* 0x00000003ff09723e */ /* 0x000fe200048070ff */
[----:B---3--:R-:W-:Y:S02]  /*e0b0*/  FMUL R0, R222, UR24 ;  /* 0x00000018de007c20 */ /* 0x008fe40008400000 */
[----:B------:R-:W3:Y:S03]  /*e0c0*/  LDL.LU R222, [R1+0x40] ;  /* 0x0000400001de7983 */ /* 0x000ee60000300800 */
[----:B------:R-:W-:Y:S01]  /*e0d0*/  F2FP.SATFINITE.E4M3.F32.PACK_AB_MERGE_C R13, RZ, R0, RZ ;  /* 0x00000000ff0d723e */ /* 0x000fe200048070ff */
[----:B--2---:R-:W-:Y:S02]  /*e0e0*/  FMUL R2, R224, UR24 ;  /* 0x00000018e0027c20 */ /* 0x004fe40008400000 */
[----:B------:R-:W2:Y:S01]  /*e0f0*/  LDL.LU R224, [R1+0x44] ;  /* 0x0000440001e07983 */ /* 0x000ea20000300800 */
[----:B----4-:R-:W-:-:S03]  /*e100*/  FMUL R0, R225, UR24 ;  /* 0x00000018e1007c20 */ /* 0x010fc60008400000 */
[----:B------:R-:W4:Y:S01]  /*e110*/  LDL.LU R225, [R1+0x48] ;  /* 0x0000480001e17983 */ /* 0x000f220000300800 */
[----:B------:R-:W-:Y:S01]  /*e120*/  FMUL R3, R226, UR24 ;  /* 0x00000018e2037c20 */ /* 0x000fe20008400000 */
[----:B0-----:R-:W-:Y:S02]  /*e130*/  F2FP.SATFINITE.E4M3.F32.PACK_AB_MERGE_C R5, RZ, R0, RZ ;  /* 0x00000000ff05723e */ /* 0x001fe400048070ff */
[----:B------:R-:W4:Y:S01]  /*e140*/  LDL.LU R226, [R1+0x4c] ;  /* 0x00004c0001e27983 */ /* 0x000f220000300800 */
[----:B------:R-:W-:-:S03]  /*e150*/  FMUL R0, R227, UR24 ;  /* 0x00000018e3007c20 */ /* 0x000fc60008400000 */
[----:B------:R-:W4:Y:S01]  /*e160*/  LDL.LU R227, [R1+0x50] ;  /* 0x0000500001e37983 */ /* 0x000f220000300800 */
[C---:B------:R-:W-:Y:S02]  /*e170*/  ISETP.LT.OR P6, PT, R34.reuse, 0xd2, !P1 ;  /* 0x000000d22200780c */ /* 0x040fe40004fc1670 */
[C---:B------:R-:W-:Y:S01]  /*e180*/  ISETP.LT.OR P4, PT, R34.reuse, 0xd2, !P0 ;  /* 0x000000d22200780c */ /* 0x040fe20004781670 */
[----:B------:R-:W4:Y:S01]  /*e190*/  LDL.LU R218, [R1+0x54] ;  /* 0x0000540001da7983 */ /* 0x000f220000300800 */
[C---:B------:R-:W-:Y:S02]  /*e1a0*/  ISETP.LT.OR P3, PT, R34.reuse, 0xd1, !P0 ;  /* 0x000000d12200780c */ /* 0x040fe40004761670 */
[----:B------:R-:W-:Y:S02]  /*e1b0*/  ISETP.LT.OR P5, PT, R34, 0xd9, !P1 ;  /* 0x000000d92200780c */ /* 0x000fe40004fa1670 */
[----:B------:R-:W-:Y:S02]  /*e1c0*/  F2FP.SATFINITE.E4M3.F32.PACK_AB_MERGE_C R7, RZ, R2, RZ ;  /* 0x00000002ff07723e */ /* 0x000fe400048070ff */
[----:B------:R-:W-:-:S03]  /*e1d0*/  F2FP.SATFINITE.E4M3.F32.PACK_AB_MERGE_C R11, RZ, R0, RZ ;  /* 0x00000000ff0b723e */ /* 0x000fc600048070ff */
[----:B------:R0:W-:Y:S01]  /*e1e0*/  @!P6 STG.E.U8 desc[UR22][R24.64+0xd1], R9 ;  /* 0x0000d1091800e986 */ /* 0x0001e2000c101116 */
[----:B------:R-:W-:-:S03]  /*e1f0*/  ISETP.LT.OR P6, PT, R34, 0xda, !P1 ;  /* 0x000000da2200780c */ /* 0x000fc60004fc1670 */
[----:B------:R-:W-:Y:S01]  /*e200*/  @!P4 STG.E.U8 desc[UR22][R26.64+0xd1], R7 ;  /* 0x0000d1071a00c986 */ /* 0x000fe2000c101116 */
[----:B------:R-:W-:-:S03]  /*e210*/  ISETP.LT.OR P4, PT, R34, 0xda, !P0 ;  /* 0x000000da2200780c */ /* 0x000fc60004781670 */
[----:B------:R-:W-:Y:S01]  /*e220*/  @!P3 STG.E.U8 desc[UR22][R26.64+0xd0], R13 ;  /* 0x0000d00d1a00b986 */ /* 0x000fe2000c101116 */
[----:B0-----:R-:W-:-:S03]  /*e230*/  F2FP.SATFINITE.E4M3.F32.PACK_AB_MERGE_C R9, RZ, R3, RZ ;  /* 0x00000003ff09723e */ /* 0x001fc600048070ff */
[----:B------:R0:W-:Y:S04]  /*e240*/  @!P5 STG.E.U8 desc[UR22][R24.64+0xd8], R5 ;  /* 0x0000d8051800d986 */ /* 0x0001e8000c101116 */
[----:B------:R1:W-:Y:S01]  /*e250*/  @!P6 STG.E.U8 desc[UR22][R24.64+0xd9], R9 ;  /* 0x0000d9091800e986 */ /* 0x0003e2000c101116 */
[----:B------:R-:W-:-:S03]  /*e260*/  FMUL R0, R220, UR24 ;  /* 0x00000018dc007c20 */ /* 0x000fc60008400000 */
[----:B------:R-:W4:Y:S02]  /*e270*/  LDL.LU R220, [R1+0x58] ;  /* 0x0000580001dc7983 */ /* 0x000f240000300800 */
[----:B0-----:R-:W-:Y:S01]  /*e280*/  F2FP.SATFINITE.E4M3.F32.PACK_AB_MERGE_C R5, RZ, R0, RZ ;  /* 0x00000000ff05723e */ /* 0x001fe200048070ff */
[----:B------:R-:W-:Y:S02]  /*e290*/  FMUL R2, R221, UR24 ;  /* 0x00000018dd027c20 */ /* 0x000fe40008400000 */
[----:B------:R-:W4:Y:S03]  /*e2a0*/  LDL.LU R221, [R1+0x5c] ;  /* 0x00005c0001dd7983 */ /* 0x000f260000300800 */
[----:B------:R-:W-:Y:S01]  /*e2b0*/  F2FP.SATFINITE.E4M3.F32.PACK_AB_MERGE_C R7, RZ, R2, RZ ;  /* 0x00000002ff07723e */ /* 0x000fe200048070ff */
[----:B------:R0:W-:Y:S01]  /*e2c0*/  @!P4 STG.E.U8 desc[UR22][R26.64+0xd9], R5 ;  /* 0x0000d9051a00c986 */ /* 0x0001e2000c101116 */
[----:B------:R-:W-:-:S03]  /*e2d0*/  FMUL R3, R223, UR24 ;  /* 0x00000018df037c20 */ /* 0x000fc60008400000 */
[----:B------:R-:W4:Y:S02]  /*e2e0*/  LDL.LU R223, [R1+0x60] ;  /* 0x0000600001df7983 */ /* 0x000f240000300800 */
[----:B-1----:R-:W-:Y:S01]  /*e2f0*/  F2FP.SATFINITE.E4M3.F32.PACK_AB_MERGE_C R9, RZ, R3, RZ ;  /* 0x00000003ff09723e */ /* 0x002fe200048070ff */
[----:B---3--:R-:W-:Y:S02]  /*e300*/  FMUL R4, R222, UR24 ;  /* 0x00000018de047c20 */ /* 0x008fe40008400000 */
[----:B------:R-:W3:Y:S01]  /*e310*/  LDL.LU R222, [R1+0x64] ;  /* 0x0000640001de7983 */ /* 0x000ee20000300800 */
[----:B--2---:R-:W-:-:S03]  /*e320*/  FMUL R0, R224, UR24 ;  /* 0x00000018e0007c20 */ /* 0x004fc60008400000 */
[----:B------:R-:W2:Y:S01]  /*e330*/  LDL.LU R224, [R1+0x68] ;  /* 0x0000680001e07983 */ /* 0x000ea20000300800 */
[----:B----4-:R-:W-:Y:S01]  /*e340*/  FMUL R2, R225, UR24 ;  /* 0x00000018e1027c20 */ /* 0x010fe20008400000 */
[----:B0-----:R-:W-:Y:S02]  /*e350*/  F2FP.SATFINITE.E4M3.F32.PACK_AB_MERGE_C R5, RZ, R0, RZ ;  /* 0x00000000ff05723e */ /* 0x001fe400048070ff */
[----:B------:R-:W4:Y:S01]  /*e360*/  LDL.LU R225, [R1+0x6c] ;  /* 0x00006c0001e17983 */ /* 0x000f220000300800 */
[----:B------:R-:W-:-:S03]  /*e370*/  FMUL R3, R226, UR24 ;  /* 0x00000018e2037c20 */ /* 0x000fc60008400000 */
[----:B------:R-:W4:Y:S01]  /*e380*/  LDL.LU R226, [R1+0x70] ;  /* 0x0000700001e27983 */ /* 0x000f220000300800 */
[----:B------:R-:W-:-:S03]  /*e390*/  FMUL R0, R227, UR24 ;  /* 0x00000018e3007c20 */ /* 0x000fc60008400000 */
[----:B------:R-:W4:Y:S01]  /*e3a0*/  LDL.LU R227, [R1+0x74] ;  /* 0x0000740001e37983 */ /* 0x000f220000300800 */
[C---:B------:R-:W-:Y:S02]  /*e3b0*/  ISETP.LT.OR P3, PT, R34.reuse, 0xd9, !P0 ;  /* 0x000000d92200780c */ /* 0x040fe40004761670 */
[C---:B------:R-:W-:Y:S02]  /*e3c0*/  ISETP.LT.OR P5, PT, R34.reuse, 0xe1, !P1 ;  /* 0x000000e12200780c */ /* 0x040fe40004fa1670 */
[C---:B------:R-:W-:Y:S02]  /*e3d0*/  ISETP.LT.OR P6, PT, R34.reuse, 0xe2, !P1 ;  /* 0x000000e22200780c */ /* 0x040fe40004fc1670 */
[----:B------:R-:W-:-:S07]  /*e3e0*/  ISETP.LT.OR P4, PT, R34, 0xe2, !P0 ;  /* 0x000000e22200780c */ /* 0x000fce0004781670 */
[----:B------:R-:W-:Y:S01]  /*e3f0*/  @!P3 STG.E.U8 desc[UR22][R26.64+0xd8], R11 ;  /* 0x0000d80b1a00b986 */ /* 0x000fe2000c101116 */
[----:B------:R-:W-:-:S03]  /*e400*/  ISETP.LT.OR P3, PT, R34, 0xe1, !P0 ;  /* 0x000000e12200780c */ /* 0x000fc60004761670 */
[----:B------:R0:W-:Y:S01]  /*e410*/  @!P5 STG.E.U8 desc[UR22][R24.64+0xe0], R7 ;  /* 0x0000e0071800d986 */ /* 0x0001e2000c101116 */
[----:B------:R-:W-:-:S03]  /*e420*/  ISETP.LT.OR P5, PT, R34, 0xe9, !P1 ;  /* 0x000000e92200780c */ /* 0x000fc60004fa1670 */
[----:B------:R1:W-:Y:S01]  /*e430*/  @!P6 STG.E.U8 desc[UR22][R24.64+0xe1], R9 ;  /* 0x0000e1091800e986 */ /* 0x0003e2000c101116 */
[----:B------:R-:W-:Y:S02]  /*e440*/  ISETP.LT.OR P6, PT, R34, 0xea, !P1 ;  /* 0x000000ea2200780c */ /* 0x000fe40004fc1670 */
[----:B------:R-:W-:Y:S01]  /*e450*/  F2FP.SATFINITE.E4M3.F32.PACK_AB_MERGE_C R13, RZ, R4, RZ ;  /* 0x00000004ff0d723e */ /* 0x000fe200048070ff */
[----:B------:R1:W-:Y:S01]  /*e460*/  @!P4 STG.E.U8 desc[UR22][R26.64+0xe1], R5 ;  /* 0x0000e1051a00c986 */ /* 0x0003e2000c101116 */
[----:B0-----:R-:W-:-:S03]  /*e470*/  F2FP.SATFINITE.E4M3.F32.PACK_AB_MERGE_C R7, RZ, R2, RZ ;  /* 0x00000002ff07723e */ /* 0x001fc600048070ff */
[----:B------:R-:W-:Y:S01]  /*e480*/  @!P3 STG.E.U8 desc[UR22][R26.64+0xe0], R13 ;  /* 0x0000e00d1a00b986 */ /* 0x000fe2000c101116 */
[----:B-1----:R-:W-:-:S03]  /*e490*/  F2FP.SATFINITE.E4M3.F32.PACK_AB_MERGE_C R9, RZ, R3, RZ ;  /* 0x00000003ff09723e */ /* 0x002fc600048070ff */
[----:B------:R0:W-:Y:S01]  /*e4a0*/  @!P5 STG.E.U8 desc[UR22][R24.64+0xe8], R7 ;  /* 0x0000e8071800d986 */ /* 0x0001e2000c101116 */
[C---:B------:R-:W-:Y:S02]  /*e4b0*/  ISETP.LT.OR P3, PT, R34.reuse, 0xe9, !P0 ;  /* 0x000000e92200780c */ /* 0x040fe40004761670 */
[C---:B------:R-:W-:Y:S01]  /*e4c0*/  ISETP.LT.OR P4, PT, R34.reuse, 0xea, !P0 ;  /* 0x000000ea2200780c */ /* 0x040fe20004781670 */
[----:B------:R1:W-:Y:S01]  /*e4d0*/  @!P6 STG.E.U8 desc[UR22][R24.64+0xe9], R9 ;  /* 0x0000e9091800e986 */ /* 0x0003e2000c101116 */
[----:B------:R-:W-:Y:S01]  /*e4e0*/  ISETP.LT.OR P5, PT, R34, 0xf1, !P1 ;  /* 0x000000f12200780c */ /* 0x000fe20004fa1670 */
[----:B------:R-:W-:Y:S01]  /*e4f0*/  FMUL R2, R218, UR24 ;  /* 0x00000018da027c20 */ /* 0x000fe20008400000 */
[----:B------:R-:W-:Y:S02]  /*e500*/  ISETP.LT.OR P6, PT, R34, 0xf2, !P1 ;  /* 0x000000f22200780c */ /* 0x000fe40004fc1670 */
[----:B------:R-:W-:Y:S02]  /*e510*/  F2FP.SATFINITE.E4M3.F32.PACK_AB_MERGE_C R11, RZ, R0, RZ ;  /* 0x00000000ff0b723e */ /* 0x000fe400048070ff */
[----:B------:R-:W-:-:S03]  /*e520*/  F2FP.SATFINITE.E4M3.F32.PACK_AB_MERGE_C R5, RZ, R2, RZ ;  /* 0x00000002ff05723e */ /* 0x000fc600048070ff */
[----:B------:R-:W-:Y:S01]  /*e530*/  @!P3 STG.E.U8 desc[UR22][R26.64+0xe8], R11 ;  /* 0x0000e80b1a00b986 */ /* 0x000fe2000c101116 */
[----:B------:R-:W-:-:S03]  /*e540*/  ISETP.LT.OR P3, PT, R34, 0xf1, !P0 ;  /* 0x000000f12200780c */ /* 0x000fc60004761670 */
[----:B------:R-:W-:Y:S01]  /*e550*/  @!P4 STG.E.U8 desc[UR22][R26.64+0xe9], R5 ;  /* 0x0000e9051a00c986 */ /* 0x000fe2000c101116 */
[C---:B------:R-:W-:Y:S02]  /*e560*/  ISETP.LT.OR P4, PT, R34.reuse, 0xf9, !P1 ;  /* 0x000000f92200780c */ /* 0x040fe40004f81670 */
[----:B------:R-:W-:Y:S01]  /*e570*/  ISETP.LT.OR P1, PT, R34, 0xfa, !P1 ;  /* 0x000000fa2200780c */ /* 0x000fe20004f21670 */
[----:B------:R-:W-:-:S05]  /*e580*/  FMUL R0, R220, UR24 ;  /* 0x00000018dc007c20 */ /* 0x000fca0008400000 */
[----:B0-----:R-:W-:-:S05]  /*e590*/  F2FP.SATFINITE.E4M3.F32.PACK_AB_MERGE_C R7, RZ, R0, RZ ;  /* 0x00000000ff07723e */ /* 0x001fca00048070ff */
[----:B------:R0:W-:Y:S01]  /*e5a0*/  @!P5 STG.E.U8 desc[UR22][R24.64+0xf0], R7 ;  /* 0x0000f0071800d986 */ /* 0x0001e2000c101116 */
[----:B------:R-:W-:-:S05]  /*e5b0*/  FMUL R3, R221, UR24 ;  /* 0x00000018dd037c20 */ /* 0x000fca0008400000 */
[----:B-1----:R-:W-:Y:S02]  /*e5c0*/  F2FP.SATFINITE.E4M3.F32.PACK_AB_MERGE_C R9, RZ, R3, RZ ;  /* 0x00000003ff09723e */ /* 0x002fe400048070ff */
[----:B------:R-:W-:-:S03]  /*e5d0*/  ISETP.LT.OR P5, PT, R34, 0xf2, !P0 ;  /* 0x000000f22200780c */ /* 0x000fc600047a1670 */
[----:B------:R1:W-:Y:S01]  /*e5e0*/  @!P6 STG.E.U8 desc[UR22][R24.64+0xf1], R9 ;  /* 0x0000f1091800e986 */ /* 0x0003e2000c101116 */
[C---:B------:R-:W-:Y:S02]  /*e5f0*/  ISETP.LT.OR P6, PT, R34.reuse, 0xf9, !P0 ;  /* 0x000000f92200780c */ /* 0x040fe400047c1670 */
[----:B------:R-:W-:Y:S01]  /*e600*/  ISETP.LT.OR P0, PT, R34, 0xfa, !P0 ;  /* 0x000000fa2200780c */ /* 0x000fe20004701670 */
[----:B------:R-:W-:-:S05]  /*e610*/  FMUL R0, R223, UR24 ;  /* 0x00000018df007c20 */ /* 0x000fca0008400000 */
[----:B------:R-:W-:-:S05]  /*e620*/  F2FP.SATFINITE.E4M3.F32.PACK_AB_MERGE_C R13, RZ, R0, RZ ;  /* 0x00000000ff0d723e */ /* 0x000fca00048070ff */
[----:B------:R0:W-:Y:S01]  /*e630*/  @!P3 STG.E.U8 desc[UR22][R26.64+0xf0], R13 ;  /* 0x0000f00d1a00b986 */ /* 0x0001e2000c101116 */
[----:B---3--:R-:W-:Y:S01]  /*e640*/  FMUL R0, R222, UR24 ;  /* 0x00000018de007c20 */ /* 0x008fe20008400000 */
[----:B--2---:R-:W-:Y:S01]  /*e650*/  FMUL R2, R224, UR24 ;  /* 0x00000018e0027c20 */ /* 0x004fe20008400000 */
[----:B----4-:R-:W-:-:S03]  /*e660*/  FMUL R3, R225, UR24 ;  /* 0x00000018e1037c20 */ /* 0x010fc60008400000 */
[----:B0-----:R-:W-:Y:S01]  /*e670*/  F2FP.SATFINITE.E4M3.F32.PACK_AB_MERGE_C R7, RZ, R0, RZ ;  /* 0x00000000ff07723e */ /* 0x001fe200048070ff */
[----:B------:R-:W-:Y:S01]  /*e680*/  FMUL R4, R226, UR24 ;  /* 0x00000018e2047c20 */ /* 0x000fe20008400000 */
[----:B------:R-:W-:Y:S01]  /*e690*/  FMUL R5, R227, UR24 ;  /* 0x00000018e3057c20 */ /* 0x000fe20008400000 */
[----:B-1----:R-:W-:Y:S02]  /*e6a0*/  F2FP.SATFINITE.E4M3.F32.PACK_AB_MERGE_C R9, RZ, R2, RZ ;  /* 0x00000002ff09723e */ /* 0x002fe400048070ff */
[----:B------:R-:W-:Y:S02]  /*e6b0*/  F2FP.SATFINITE.E4M3.F32.PACK_AB_MERGE_C R3, RZ, R3, RZ ;  /* 0x00000003ff03723e */ /* 0x000fe400048070ff */
[----:B------:R-:W-:Y:S02]  /*e6c0*/  F2FP.SATFINITE.E4M3.F32.PACK_AB_MERGE_C R11, RZ, R4, RZ ;  /* 0x00000004ff0b723e */ /* 0x000fe400048070ff */
[----:B------:R-:W-:Y:S01]  /*e6d0*/  F2FP.SATFINITE.E4M3.F32.PACK_AB_MERGE_C R5, RZ, R5, RZ ;  /* 0x00000005ff05723e */ /* 0x000fe200048070ff */
[----:B------:R0:W-:Y:S04]  /*e6e0*/  @!P5 STG.E.U8 desc[UR22][R26.64+0xf1], R7 ;  /* 0x0000f1071a00d986 */ /* 0x0001e8000c101116 */
[----:B------:R0:W-:Y:S04]  /*e6f0*/  @!P4 STG.E.U8 desc[UR22][R24.64+0xf8], R9 ;  /* 0x0000f8091800c986 */ /* 0x0001e8000c101116 */
[----:B------:R0:W-:Y:S04]  /*e700*/  @!P1 STG.E.U8 desc[UR22][R24.64+0xf9], R3 ;  /* 0x0000f90318009986 */ /* 0x0001e8000c101116 */
[----:B------:R0:W-:Y:S04]  /*e710*/  @!P6 STG.E.U8 desc[UR22][R26.64+0xf8], R11 ;  /* 0x0000f80b1a00e986 */ /* 0x0001e8000c101116 */
[----:B------:R0:W-:Y:S02]  /*e720*/  @!P0 STG.E.U8 desc[UR22][R26.64+0xf9], R5 ;  /* 0x0000f9051a008986 */ /* 0x0001e4000c101116 */
.L_x_294:
[----:B------:R-:W-:Y:S05]  /*e730*/  BSYNC B0 ;  /* 0x0000000000007941 */ /* 0x000fea0003800000 */
.L_x_36:
[----:B------:R-:W2:Y:S01]  /*e740*/  LDL.LU R22, [R1+0x7c] ;  /* 0x00007c0001167983 */ /* 0x000ea20000300800 */
[----:B0-----:R-:W-:Y:S01]  /*e750*/  IMAD.U32 R3, RZ, RZ, UR18 ;  /* 0x00000012ff037e24 */ /* 0x001fe2000f8e00ff */
[----:B------:R-:W-:Y:S02]  /*e760*/  ULDC.64 UR6, c[0x0][0x650] ;  /* 0x0001940000067ab9 */ /* 0x000fe40000000a00 */
[----:B------:R-:W3:Y:S01]  /*e770*/  LDL.LU R19, [R1+0x80] ;  /* 0x0000800001137983 */ /* 0x000ee20000300800 */
[----:B-----5:R-:W-:Y:S01]  /*e780*/  IMAD.U32 R0, RZ, RZ, UR20 ;  /* 0x00000014ff007e24 */ /* 0x020fe2000f8e00ff */
[----:B------:R0:W-:Y:S01]  /*e790*/  SYNCS.ARRIVE.TRANS64.A1T0 RZ, [R3+UR28], RZ ;  /* 0x000000ff03ff79a7 */ /* 0x0001e2000810001c */
[----:B------:R-:W-:Y:S02]  /*e7a0*/  IMAD.U32 R2, RZ, RZ, UR20 ;  /* 0x00000014ff027e24 */ /* 0x000fe4000f8e00ff */
[----:B------:R-:W-:Y:S02]  /*e7b0*/  IMAD.MOV.U32 R4, RZ, RZ, -0x1 ;  /* 0xffffffffff047424 */ /* 0x000fe400078e00ff */
[----:B0-----:R-:W-:Y:S01]  /*e7c0*/  IMAD.U32 R3, RZ, RZ, UR15 ;  /* 0x0000000fff037e24 */ /* 0x001fe2000f8e00ff */
[----:B---3--:R-:W-:-:S02]  /*e7d0*/  LEA R19, P0, R0, R19, 0x1 ;  /* 0x0000001300137211 */ /* 0x008fc400078008ff */
[----:B------:R-:W-:Y:S02]  /*e7e0*/  PRMT R0, RZ, 0x7610, R0 ;  /* 0x00007610ff007816 */ /* 0x000fe40000000000 */
[----:B--2---:R-:W-:Y:S01]  /*e7f0*/  LEA.HI.X R22, R2, R22, R3, 0x1, P0 ;  /* 0x0000001602167211 */ /* 0x004fe200000f0c03 */
[----:B------:R-:W-:Y:S01]  /*e800*/  IMAD.MOV.U32 R2, RZ, RZ, -0x1 ;  /* 0xffffffffff027424 */ /* 0x000fe200078e00ff */
[----:B------:R0:W-:Y:S01]  /*e810*/  STL [R1+0x80], R19 ;  /* 0x0000801301007387 */ /* 0x0001e20000100800 */
[----:B------:R-:W-:Y:S01]  /*e820*/  IMAD.MOV.U32 R3, RZ, RZ, -0x1 ;  /* 0xffffffffff037424 */ /* 0x000fe200078e00ff */
[----:B------:R-:W-:Y:S02]  /*e830*/  ISETP.GE.U32.AND P0, PT, R19, UR6, PT ;  /* 0x0000000613007c0c */ /* 0x000fe4000bf06070 */
[----:B------:R0:W-:Y:S02]  /*e840*/  STL [R1+0x7c], R22 ;  /* 0x00007c1601007387 */ /* 0x0001e40000100800 */
[----:B------:R-:W-:-:S02]  /*e850*/  ISETP.GE.U32.AND.EX P0, PT, R22, UR7, PT, P0 ;  /* 0x0000000716007c0c */ /* 0x000fc4000bf06100 */
[----:B------:R0:W-:Y:S04]  /*e860*/  STL [R1+0x84], R4 ;  /* 0x0000840401007387 */ /* 0x0001e80000100800 */
[----:B------:R0:W-:Y:S04]  /*e870*/  STL [R1+0x78], R2 ;  /* 0x0000780201007387 */ /* 0x0001e80000100800 */
[----:B------:R0:W-:Y:S03]  /*e880*/  STL [R1+0x88], R3 ;  /* 0x0000880301007387 */ /* 0x0001e60000100800 */
[----:B------:R-:W-:Y:S05]  /*e890*/  @P0 BRA `(.L_x_295) ;  /* 0x0000000400740947 */ /* 0x000fea0003800000 */
[----:B------:R-:W2:Y:S01]  /*e8a0*/  S2R R14, SR_CTAID.X ;  /* 0x00000000000e7919 */ /* 0x000ea20000002500 */
[----:B------:R-:W3:Y:S01]  /*e8b0*/  LDC.64 R8, c[0x0][0x628] ;  /* 0x00018a00ff087b82 */ /* 0x000ee20000000a00 */
[----:B------:R-:W-:Y:S01]  /*e8c0*/  ULDC UR6, c[0x0][0x150] ;  /* 0x0000540000067ab9 */ /* 0x000fe20000000800 */
[----:B------:R-:W-:Y:S01]  /*e8d0*/  IMAD.MOV.U32 R6, RZ, RZ, R19 ;  /* 0x000000ffff067224 */ /* 0x000fe200078e0013 */
[----:B------:R-:W0:Y:S01]  /*e8e0*/  S2R R16, SR_CTAID.Y ;  /* 0x0000000000107919 */ /* 0x000e220000002600 */
[----:B------:R-:W-:-:S04]  /*e8f0*/  IMAD.MOV.U32 R7, RZ, RZ, R22 ;  /* 0x000000ffff077224 */ /* 0x000fc800078e0016 */
[----:B------:R-:W0:Y:S08]  /*e900*/  LDC R17, c[0x0][0x144] ;  /* 0x00005100ff117b82 */ /* 0x000e300000000800 */
[----:B------:R-:W0:Y:S08]  /*e910*/  LDC R10, c[0x0][0x630] ;  /* 0x00018c00ff0a7b82 */ /* 0x000e300000000800 */
[----:B------:R-:W0:Y:S01]  /*e920*/  LDC.64 R12, c[0x0][0x620] ;  /* 0x00018800ff0c7b82 */ /* 0x000e220000000a00 */
[----:B---3--:R-:W-:-:S04]  /*e930*/  ISETP.NE.U32.AND P0, PT, R8, RZ, PT ;  /* 0x000000ff0800720c */ /* 0x008fc80003f05070 */
[----:B------:R-:W-:Y:S02]  /*e940*/  ISETP.NE.AND.EX P0, PT, R9, RZ, PT, P0 ;  /* 0x000000ff0900720c */ /* 0x000fe40003f05300 */
[----:B--2---:R-:W-:-:S05]  /*e950*/  I2FP.F32.U32 R0, R14 ;  /* 0x0000000e00007245 */ /* 0x004fca0000201000 */
[----:B------:R-:W-:-:S04]  /*e960*/  FMUL R0, R0, UR6 ;  /* 0x0000000600007c20 */ /* 0x000fc80008400000 */
[----:B------:R2:W3:Y:S02]  /*e970*/  F2I.U32.TRUNC.NTZ R15, R0 ;  /* 0x00000000000f7305 */ /* 0x0004e4000020f000 */
[----:B------:R-:W-:Y:S05]  /*e980*/  @!P0 BRA `(.L_x_296) ;  /* 0x0000000000288947 */ /* 0x000fea0003800000 */
[----:B--2---:R-:W2:Y:S02]  /*e990*/  LDC R0, c[0x0][0x634] ;  /* 0x00018d00ff007b82 */ /* 0x004ea40000000800 */
[----:B--2---:R-:W-:-:S05]  /*e9a0*/  IADD3 R7, P0, R19, R0, RZ ;  /* 0x0000000013077210 */ /* 0x004fca0007f1e0ff */
[----:B------:R-:W-:-:S04]  /*e9b0*/  IMAD.X R11, RZ, RZ, R22, P0 ;  /* 0x000000ffff0b7224 */ /* 0x000fc800000e0616 */
[----:B0-----:R-:W-:-:S04]  /*e9c0*/  IMAD.WIDE.U32 R2, R11, R8, RZ ;  /* 0x000000080b027225 */ /* 0x001fc800078e00ff */
[----:B------:R-:W-:-:S04]  /*e9d0*/  IMAD.WIDE.U32 R4, P0, R7, R9, R2 ;  /* 0x0000000907047225 */ /* 0x000fc80007800002 */
[----:B------:R-:W-:-:S04]  /*e9e0*/  IMAD.WIDE.U32 R2, R7, R8, RZ ;  /* 0x0000000807027225 */ /* 0x000fc800078e00ff */
[----:B------:R-:W-:Y:S01]  /*e9f0*/  IMAD.X R7, RZ, RZ, RZ, P0 ;  /* 0x000000ffff077224 */ /* 0x000fe200000e06ff */
[----:B------:R-:W-:Y:S01]  /*ea00*/  IADD3 RZ, P0, R3, R4, RZ ;  /* 0x0000000403ff7210 */ /* 0x000fe20007f1e0ff */
[----:B------:R-:W-:-:S04]  /*ea10*/  IMAD.MOV.U32 R6, RZ, RZ, R5 ;  /* 0x000000ffff067224 */ /* 0x000fc800078e0005 */
[----:B------:R-:W-:-:S08]  /*ea20*/  IMAD.WIDE.U32.X R6, R11, R9, R6, P0 ;  /* 0x000000090b067225 */ /* 0x000fd000000e0406 */
.L_x_296:
[-CC-:B0-----:R-:W-:Y:S01]  /*ea30*/  SHF.R.U64 R11, R6, R10.reuse, R7.reuse ;  /* 0x0000000a060b7219 */ /* 0x181fe20000001207 */
[----:B------:R-:W0:Y:S01]  /*ea40*/  LDC.64 R20, c[0x0][0x640] ;  /* 0x00019000ff147b82 */ /* 0x000e220000000a00 */
[----:B--2---:R-:W-:Y:S01]  /*ea50*/  SHF.R.U32.HI R0, RZ, R10, R7 ;  /* 0x0000000aff007219 */ /* 0x004fe20000011607 */
[----:B------:R-:W-:Y:S01]  /*ea60*/  IMAD.MOV.U32 R2, RZ, RZ, R19 ;  /* 0x000000ffff027224 */ /* 0x000fe200078e0013 */
[----:B------:R-:W-:Y:S01]  /*ea70*/  IADD3 R5, P0, RZ, -R11, RZ ;  /* 0x8000000bff057210 */ /* 0x000fe20007f1e0ff */
[----:B---3--:R-:W-:Y:S01]  /*ea80*/  IMAD.MOV R15, RZ, RZ, -R15 ;  /* 0x000000ffff0f7224 */ /* 0x008fe200078e0a0f */
[----:B------:R-:W-:Y:S01]  /*ea90*/  ULDC UR6, c[0x0][0x154] ;  /* 0x0000550000067ab9 */ /* 0x000fe20000000800 */
[----:B------:R-:W-:Y:S02]  /*eaa0*/  IMAD.MOV.U32 R7, RZ, RZ, 0x1 ;  /* 0x00000001ff077424 */ /* 0x000fe400078e00ff */
[----:B------:R-:W2:Y:S01]  /*eab0*/  LDC R4, c[0x0][0x618] ;  /* 0x00018600ff047b82 */ /* 0x000ea20000000800 */
[----:B------:R-:W-:-:S02]  /*eac0*/  IMAD.X R3, RZ, RZ, ~R0, P0 ;  /* 0x000000ffff037224 */ /* 0x000fc400000e0e00 */
[----:B------:R-:W-:Y:S02]  /*ead0*/  IMAD R17, R17, R15, R14 ;  /* 0x0000000f11117224 */ /* 0x000fe400078e020e */
[-C--:B------:R-:W-:Y:S02]  /*eae0*/  IMAD R0, R3, R12.reuse, RZ ;  /* 0x0000000c03007224 */ /* 0x080fe400078e02ff */
[----:B------:R-:W-:Y:S01]  /*eaf0*/  IMAD.MOV.U32 R3, RZ, RZ, R22 ;  /* 0x000000ffff037224 */ /* 0x000fe200078e0016 */
[----:B------:R-:W3:Y:S01]  /*eb00*/  LDC R6, c[0x0][0x608] ;  /* 0x00018200ff067b82 */ /* 0x000ee20000000800 */
[----:B------:R-:W-:-:S04]  /*eb10*/  IMAD.WIDE.U32 R2, R5, R12, R2 ;  /* 0x0000000c05027225 */ /* 0x000fc800078e0002 */
[----:B------:R-:W-:-:S03]  /*eb20*/  IMAD R5, R5, R13, R0 ;  /* 0x0000000d05057224 */ /* 0x000fc600078e0200 */
[----:B------:R-:W5:Y:S01]  /*eb30*/  LDC R18, c[0x0][0x658] ;  /* 0x00019600ff127b82 */ /* 0x000f620000000800 */
[----:B------:R-:W-:Y:S01]  /*eb40*/  I2FP.F32.U32 R0, R16 ;  /* 0x0000001000007245 */ /* 0x000fe20000201000 */
[----:B------:R-:W-:Y:S01]  /*eb50*/  IMAD.IADD R3, R3, 0x1, R5 ;  /* 0x0000000103037824 */ /* 0x000fe200078e0205 */
[----:B0-----:R-:W-:Y:S01]  /*eb60*/  ISETP.NE.U32.AND P0, PT, R20, RZ, PT ;  /* 0x000000ff1400720c */ /* 0x001fe20003f05070 */
[----:B------:R-:W-:Y:S02]  /*eb70*/  IMAD.MOV.U32 R5, RZ, RZ, -0x1 ;  /* 0xffffffffff057424 */ /* 0x000fe400078e00ff */
[----:B------:R-:W-:Y:S02]  /*eb80*/  FMUL R0, R0, UR6 ;  /* 0x0000000600007c20 */ /* 0x000fe40008400000 */
[----:B------:R-:W0:Y:S01]  /*eb90*/  LDC R15, c[0x0][0x148] ;  /* 0x00005200ff0f7b82 */ /* 0x000e220000000800 */
[----:B--2---:R-:W-:Y:S01]  /*eba0*/  SHF.R.U64 R10, R2, R4, R3 ;  /* 0x00000004020a7219 */ /* 0x004fe20000001203 */
[----:B------:R2:W0:Y:S01]  /*ebb0*/  F2I.U32.TRUNC.NTZ R13, R0 ;  /* 0x00000000000d7305 */ /* 0x000422000020f000 */
[----:B------:R-:W-:-:S02]  /*ebc0*/  ISETP.NE.AND.EX P0, PT, R21, RZ, PT, P0 ;  /* 0x000000ff1500720c */ /* 0x000fc40003f05300 */
[----:B------:R-:W-:-:S03]  /*ebd0*/  SHF.R.U32.HI R3, RZ, R4, R3 ;  /* 0x00000004ff037219 */ /* 0x000fc60000011603 */
[----:B------:R-:W0:Y:S01]  /*ebe0*/  LDC R14, c[0x0][0x600] ;  /* 0x00018000ff0e7b82 */ /* 0x000e220000000800 */
[-CC-:B---3--:R-:W-:Y:S02]  /*ebf0*/  SHF.R.U64 R8, R10, R6.reuse, R3.reuse ;  /* 0x000000060a087219 */ /* 0x188fe40000001203 */
[----:B------:R-:W-:-:S05]  /*ec00*/  SHF.R.U32.HI R3, RZ, R6, R3 ;  /* 0x00000006ff037219 */ /* 0x000fca0000011603 */
[----:B------:R-:W3:Y:S01]  /*ec10*/  LDC R22, c[0x0][0x648] ;  /* 0x00019200ff167b82 */ /* 0x000ee20000000800 */
[-CC-:B-----5:R-:W-:Y:S02]  /*ec20*/  SHF.R.U64 R12, R8, R18.reuse, R3.reuse ;  /* 0x00000012080c7219 */ /* 0x1a0fe40000001203 */
[-C--:B------:R-:W-:Y:S02]  /*ec30*/  SHF.L.U32 R5, R5, R18.reuse, RZ ;  /* 0x0000001205057219 */ /* 0x080fe400000006ff */
[-C--:B------:R-:W-:Y:S01]  /*ec40*/  SHF.R.U32.HI R3, RZ, R18.reuse, R3 ;  /* 0x00000012ff037219 */ /* 0x080fe20000011603 */
[----:B------:R-:W-:Y:S01]  /*ec50*/  IMAD.MOV.U32 R2, RZ, RZ, R12 ;  /* 0x000000ffff027224 */ /* 0x000fe200078e000c */
[----:B------:R-:W-:Y:S01]  /*ec60*/  SHF.L.U32 R18, R7, R18, RZ ;  /* 0x0000001207127219 */ /* 0x000fe200000006ff */
[----:B------:R-:W0:Y:S01]  /*ec70*/  LDC R23, c[0x0][0x638] ;  /* 0x00018e00ff177b82 */ /* 0x000e220000000800 */
[----:B------:R-:W-:-:S07]  /*ec80*/  LOP3.LUT R19, RZ, R5, RZ, 0x33, !PT ;  /* 0x00000005ff137212 */ /* 0x000fce00078e33ff */
[----:B------:R-:W0:Y:S01]  /*ec90*/  LDC R24, c[0x0][0x610] ;  /* 0x00018400ff187b82 */ /* 0x000e220000000800 */
[----:B--2---:R-:W-:Y:S05]  /*eca0*/  @!P0 BRA `(.L_x_297) ;  /* 0x0000000000288947 */ /* 0x004fea0003800000 */
        /* <DEDUP_REMOVED lines=10> */
.L_x_297:
[----:B---3--:R-:W-:Y:S01]  /*ed50*/  SHF.R.U64 R0, R2, R22, R3 ;  /* 0x0000001602007219 */ /* 0x008fe20000001203 */
[----:B0-----:R-:W-:Y:S01]  /*ed60*/  VIADD R7, R14, 0xffffffff ;  /* 0xffffffff0e077836 */ /* 0x001fe20000000000 */
[----:B------:R-:W-:Y:S01]  /*ed70*/  LOP3.LUT R5, R8, R19, RZ, 0xc0, !PT ;  /* 0x0000001308057212 */ /* 0x000fe200078ec0ff */
[----:B------:R-:W-:Y:S02]  /*ed80*/  IMAD.MOV R13, RZ, RZ, -R13 ;  /* 0x000000ffff0d7224 */ /* 0x000fe400078e0a0d */
[----:B------:R-:W-:Y:S02]  /*ed90*/  IMAD.MOV R3, RZ, RZ, -R0 ;  /* 0x000000ffff037224 */ /* 0x000fe400078e0a00 */
[----:B------:R-:W-:Y:S01]  /*eda0*/  IMAD R2, R18, R0, R5 ;  /* 0x0000000012027224 */ /* 0x000fe200078e0205 */
[----:B------:R-:W-:Y:S01]  /*edb0*/  LOP3.LUT R5, R10, R7, RZ, 0xc0, !PT ;  /* 0x000000070a057212 */ /* 0x000fe200078ec0ff */
[----:B------:R-:W-:Y:S02]  /*edc0*/  @P2 IMAD R17, R15, R13, R16 ;  /* 0x0000000d0f112224 */ /* 0x000fe400078e0210 */
[----:B------:R-:W-:-:S02]  /*edd0*/  IMAD R0, R3, R23, R12 ;  /* 0x0000001703007224 */ /* 0x000fc400078e020c */
[----:B------:R-:W-:Y:S02]  /*ede0*/  IMAD.MOV.U32 R4, RZ, RZ, 0x1 ;  /* 0x00000001ff047424 */ /* 0x000fe400078e00ff */
[----:B------:R-:W-:Y:S02]  /*edf0*/  IMAD R2, R2, R24, R17 ;  /* 0x0000001802027224 */ /* 0x000fe400078e0211 */
[----:B------:R-:W-:Y:S01]  /*ee00*/  IMAD R3, R0, R14, R5 ;  /* 0x0000000e00037224 */ /* 0x000fe200078e0205 */
[----:B------:R-:W-:-:S04]  /*ee10*/  PRMT R0, R4, 0x7610, R0 ;  /* 0x0000761004007816 */ /* 0x000fc80000000000 */
[----:B------:R-:W-:Y:S02]  /*ee20*/  SEL R4, R3, R2, !P2 ;  /* 0x0000000203047207 */ /* 0x000fe40005000000 */
[----:B------:R-:W-:-:S03]  /*ee30*/  SEL R2, R2, R3, !P2 ;  /* 0x0000000302027207 */ /* 0x000fc60005000000 */
[----:B------:R2:W-:Y:S04]  /*ee40*/  STL [R1+0x88], R4 ;  /* 0x0000880401007387 */ /* 0x0005e80000100800 */
[----:B------:R2:W-:Y:S04]  /*ee50*/  STL [R1+0x78], R11 ;  /* 0x0000780b01007387 */ /* 0x0005e80000100800 */
[----:B------:R2:W-:Y:S02]  /*ee60*/  STL [R1+0x84], R2 ;  /* 0x0000840201007387 */ /* 0x0005e40000100800 */
.L_x_295:
[----:B------:R-:W-:Y:S01]  /*ee70*/  LOP3.LUT P0, RZ, R0, 0xff, RZ, 0xc0, !PT ;  /* 0x000000ff00ff7812 */ /* 0x000fe2000780c0ff */
[----:B------:R-:W-:-:S12]  /*ee80*/  ULOP3.LUT UR29, UR29, 0x1, URZ, 0x3c, !UPT ;  /* 0x000000011d1d7892 */ /* 0x000fd8000f8e3c3f */
[----:B------:R-:W-:Y:S05]  /*ee90*/  @P0 BRA `(.L_x_298) ;  /* 0xffffff2400e80947 */ /* 0x000fea000383ffff */
[----:B------:R-:W-:Y:S05]  /*eea0*/  EXIT ;  /* 0x000000000000794d */ /* 0x000fea0003800000 */
.L_x_14:
[----:B------:R-:W-:-:S08]  /*eeb0*/  ISETP.NE.AND P0, PT, RZ, UR6, PT ;  /* 0x00000006ff007c0c */ /* 0x000fd0000bf05270 */
[----:B0123--:R-:W0:-:S00]  /*eec0*/  USETMAXREG.DEALLOC.CTAPOOL 0x28 ;  /* 0x00000028000079c8 */ /* 0x00fe0000080e0500 */
[----:B------:R-:W-:Y:S05]  /*eed0*/  @P0 EXIT ;  /* 0x000000000000094d */ /* 0x000fea0003800000 */
[----:B0-----:R-:W-:Y:S01]  /*eee0*/  LOP3.LUT P0, RZ, R0, 0xff, RZ, 0xc0, !PT ;  /* 0x000000ff00ff7812 */ /* 0x001fe2000780c0ff */
[----:B------:R-:W-:Y:S02]  /*eef0*/  IMAD.MOV.U32 R0, RZ, RZ, 0x1 ;  /* 0x00000001ff007424 */ /* 0x000fe400078e00ff */
[----:B------:R-:W-:-:S10]  /*ef00*/  IMAD.MOV.U32 R8, RZ, RZ, RZ ;  /* 0x000000ffff087224 */ /* 0x000fd400078e00ff */
[----:B------:R-:W-:Y:S05]  /*ef10*/  @!P0 BRA `(.L_x_299) ;  /* 0x0000000c00408947 */ /* 0x000fea0003800000 */
[----:B------:R-:W-:Y:S01]  /*ef20*/  LOP3.LUT P0, RZ, R2, 0x1f, RZ, 0xc0, !PT ;  /* 0x0000001f02ff7812 */ /* 0x000fe2000780c0ff */
[----:B------:R-:W-:Y:S01]  /*ef30*/  ULDC UR5, c[0x0][0x658] ;  /* 0x0001960000057ab9 */ /* 0x000fe20000000800 */
[----:B------:R-:W-:Y:S01]  /*ef40*/  UMOV UR6, 0xffffffff ;  /* 0xffffffff00067882 */ /* 0x000fe20000000000 */
[----:B------:R-:W-:Y:S01]  /*ef50*/  BSSY B0, `(.L_x_299) ;  /* 0x00000cc000007945 */ /* 0x000fe20003800000 */
[----:B------:R-:W-:Y:S01]  /*ef60*/  USHF.L.U32 UR6, UR6, UR5, URZ ;  /* 0x0000000506067299 */ /* 0x000fe2000800063f */
[C---:B------:R-:W-:Y:S01]  /*ef70*/  ISETP.NE.AND P3, PT, R3.reuse, RZ, PT ;  /* 0x000000ff0300720c */ /* 0x040fe20003f65270 */
[----:B------:R-:W-:Y:S01]  /*ef80*/  IMAD.MOV.U32 R9, RZ, RZ, 0x1 ;  /* 0x00000001ff097424 */ /* 0x000fe200078e00ff */
[----:B------:R-:W-:Y:S01]  /*ef90*/  ISETP.NE.OR P0, PT, R3, RZ, !P0 ;  /* 0x000000ff0300720c */ /* 0x000fe20004705670 */
[----:B------:R-:W-:Y:S01]  /*efa0*/  IMAD.MOV.U32 R0, RZ, RZ, 0x1 ;  /* 0x00000001ff007424 */ /* 0x000fe200078e00ff */
[----:B------:R-:W-:Y:S01]  /*efb0*/  ULDC UR4, c[0x0][0x600] ;  /* 0x0001800000047ab9 */ /* 0x000fe20000000800 */
[----:B------:R-:W-:Y:S01]  /*efc0*/  IMAD.MOV.U32 R8, RZ, RZ, RZ ;  /* 0x000000ffff087224 */ /* 0x000fe200078e00ff */
[----:B------:R-:W-:Y:S01]  /*efd0*/  UMOV UR7, 0x1 ;  /* 0x0000000100077882 */ /* 0x000fe20000000000 */
[----:B------:R-:W-:-:S02]  /*efe0*/  UIADD3 UR26, UR14, 0x1, URZ ;  /* 0x000000010e1a7890 */ /* 0x000fc4000fffe03f */
[----:B------:R-:W-:Y:S02]  /*eff0*/  ULOP3.LUT UR27, UR13, 0x2, URZ, 0xfc, !UPT ;  /* 0x000000020d1b7892 */ /* 0x000fe4000f8efc3f */
[----:B------:R-:W-:Y:S02]  /*f000*/  UIADD3 UR18, UR4, -0x1, URZ ;  /* 0xffffffff04127890 */ /* 0x000fe4000fffe03f */
[----:B------:R-:W-:Y:S02]  /*f010*/  USHF.L.U32 UR22, UR7, UR5, URZ ;  /* 0x0000000507167299 */ /* 0x000fe4000800063f */
[----:B------:R-:W-:Y:S01]  /*f020*/  ULOP3.LUT UR19, URZ, UR6, URZ, 0x33, !UPT ;  /* 0x000000063f137292 */ /* 0x000fe2000f8e333f */
[----:B------:R-:W-:-:S11]  /*f030*/  ULDC.64 UR24, c[0x0][0x198] ;  /* 0x0000660000187ab9 */ /* 0x000fd60000000a00 */
.L_x_311:
[----:B------:R-:W-:-:S03]  /*f040*/  UMOV UR4, 0xffffffff ;  /* 0xffffffff00047882 */ /* 0x000fc60000000000 */
[----:B01----:R-:W-:Y:S05]  /*f050*/  BRA.DIV UR4, `(.L_x_300) ;  /* 0x0000001604187947 */ /* 0x003fea000b800000 */
[----:B------:R-:W-:-:S13]  /*f060*/  ELECT P1, URZ, PT ;  /* 0x00000000003f782f */ /* 0x000fda0003820000 */
.L_x_331:
[----:B------:R-:W0:Y:S01]  /*f070*/  LDC R2, c[0x0][0x28c] ;  /* 0x0000a300ff027b82 */ /* 0x000e220000000800 */
[----:B------:R-:W-:Y:S01]  /*f080*/  BSSY B1, `(.L_x_301) ;  /* 0x000003b000017945 */ /* 0x000fe20003800000 */
[----:B0-----:R-:W-:-:S13]  /*f090*/  ISETP.LT.OR P1, PT, R2, 0x1, !P1 ;  /* 0x000000010200780c */ /* 0x001fda0004f21670 */
[----:B------:R-:W-:Y:S05]  /*f0a0*/  @P1 BRA `(.L_x_302) ;  /* 0x0000000000e01947 */ /* 0x000fea0003800000 */
[----:B------:R-:W2:Y:S04]  /*f0b0*/  LDL.LU R4, [R1+0x88] ;  /* 0x0000880001047983 */ /* 0x000ea80000300800 */
[----:B------:R-:W3:Y:S01]  /*f0c0*/  LDL.LU R3, [R1+0x84] ;  /* 0x0000840001037983 */ /* 0x000ee20000300800 */
[----:B------:R-:W-:Y:S02]  /*f0d0*/  IMAD.MOV.U32 R12, RZ, RZ, RZ ;  /* 0x000000ffff0c7224 */ /* 0x000fe400078e00ff */
[----:B------:R-:W-:Y:S02]  /*f0e0*/  IMAD.U32 R13, RZ, RZ, UR26 ;  /* 0x0000001aff0d7e24 */ /* 0x000fe4000f8e00ff */
[----:B------:R-:W-:Y:S02]  /*f0f0*/  IMAD.MOV.U32 R2, RZ, RZ, R0 ;  /* 0x000000ffff027224 */ /* 0x000fe400078e0000 */
[----:B--2---:R-:W-:-:S02]  /*f100*/  IMAD.SHL.U32 R6, R4, 0x100, RZ ;  /* 0x0000010004067824 */ /* 0x004fc400078e00ff */
[----:B---3--:R-:W-:Y:S02]  /*f110*/  IMAD.SHL.U32 R7, R3, 0x40, RZ ;  /* 0x0000004003077824 */ /* 0x008fe400078e00ff */
[----:B------:R-:W-:-:S07]  /*f120*/  IMAD.MOV.U32 R3, RZ, RZ, R8 ;  /* 0x000000ffff037224 */ /* 0x000fce00078e0008 */
.L_x_306:
[----:B------:R-:W0:Y:S01]  /*f130*/  S2R R5, SR_CgaCtaId ;  /* 0x0000000000057919 */ /* 0x000e220000008800 */
[----:B------:R-:W-:-:S04]  /*f140*/  MOV R4, 0x400 ;  /* 0x0000040000047802 */ /* 0x000fc80000000f00 */
[----:B0-----:R-:W-:Y:S02]  /*f150*/  LEA R10, R5, R4, 0x18 ;  /* 0x00000004050a7211 */ /* 0x001fe400078ec0ff */
[----:B------:R-:W-:Y:S01]  /*f160*/  SHF.L.U32 R4, R2, 0x1f, RZ ;  /* 0x0000001f02047819 */ /* 0x000fe200000006ff */
[----:B------:R-:W0:Y:S02]  /*f170*/  @!P3 LDC R5, c[0x0][0x500] ;  /* 0x00014000ff05bb82 */ /* 0x000e240000000800 */
[----:B------:R-:W-:-:S04]  /*f180*/  IMAD R11, R3, 0x8, R10 ;  /* 0x00000008030b7824 */ /* 0x000fc800078e020a */
[----:B------:R-:W1:Y:S02]  /*f190*/  SYNCS.PHASECHK.TRANS64.TRYWAIT P1, [R11+URZ+0x58], R4 ;  /* 0x000058040b0075a7 */ /* 0x000e64000802017f */
[----:B-1----:R-:W-:Y:S05]  /*f1a0*/  @!P1 BRA `(.L_x_303) ;  /* 0x0000001000e49947 */ /* 0x002fea0003800000 */
.L_x_332:
[----:B------:R-:W-:Y:S01]  /*f1b0*/  UPRMT UR4, UR27, 0x9910, URZ ;  /* 0x000099101b047896 */ /* 0x000fe2000800003f */
[----:B0-----:R0:W-:Y:S03]  /*f1c0*/  @!P3 SYNCS.ARRIVE.TRANS64 RZ, [R11+URZ], R5 ;  /* 0x000000050bffb9a7 */ /* 0x0011e6000800003f */
[----:B------:R-:W-:-:S06]  /*f1d0*/  UISETP.NE.AND UP0, UPT, UR4, 0x2, UPT ;  /* 0x000000020400788c */ /* 0x000fcc000bf05270 */
[----:B------:R-:W-:-:S13]  /*f1e0*/  PLOP3.LUT P1, PT, PT, PT, UP0, 0x80, 0x0 ;  /* 0x000000000000781c */ /* 0x000fda0003f2f008 */
[----:B0-----:R-:W-:Y:S05]  /*f1f0*/  @P1 BRA `(.L_x_304) ;  /* 0x0000000000041947 */ /* 0x001fea0003800000 */
[----:B------:R-:W-:Y:S01]  /*f200*/  BPT.TRAP 0x1 ;  /* 0x000000040000795c */ /* 0x000fe20000300000 */
.L_x_304:
[----:B------:R-:W-:Y:S05]  /*f210*/  @P0 BRA `(.L_x_305) ;  /* 0x0000000000040947 */ /* 0x000fea0003800000 */
[----:B------:R-:W-:Y:S01]  /*f220*/  BPT.TRAP 0x1 ;  /* 0x000000040000795c */ /* 0x000fe20000300000 */
.L_x_305:
[----:B------:R-:W2:Y:S01]  /*f230*/  LDL R5, [R1+0x78] ;  /* 0x0000780001057983 */ /* 0x000ea20000100800 */
[--C-:B-1----:R-:W-:Y:S01]  /*f240*/  IMAD R4, R3, 0x1000, R10.reuse ;  /* 0x0000100003047824 */ /* 0x102fe200078e020a */
[----:B------:R-:W-:Y:S01]  /*f250*/  R2UR UR9, R11 ;  /* 0x000000000b0972ca */ /* 0x000fe200000e0000 */
[----:B------:R-:W-:Y:S01]  /*f260*/  IMAD R10, R3, 0x4000, R10 ;  /* 0x00004000030a7824 */ /* 0x000fe200078e020a */
[----:B------:R-:W-:Y:S01]  /*f270*/  UIADD3 UR4, UP0, UR24, 0xf0, URZ ;  /* 0x000000f018047890 */ /* 0x000fe2000ff1e03f */
[----:B------:R-:W-:Y:S01]  /*f280*/  VIADD R13, R13, 0xffffffff ;  /* 0xffffffff0d0d7836 */ /* 0x000fe20000000000 */
[----:B------:R-:W-:Y:S01]  /*f290*/  R2UR UR5, R4 ;  /* 0x00000000040572ca */ /* 0x000fe200000e0000 */
[----:B------:R-:W-:Y:S01]  /*f2a0*/  UIADD3 UR28, UP1, UR24, 0x1f0, URZ ;  /* 0x000001f0181c7890 */ /* 0x000fe2000ff3e03f */
[----:B------:R-:W-:Y:S01]  /*f2b0*/  R2UR UR8, R10 ;  /* 0x000000000a0872ca */ /* 0x000fe200000e0000 */
[----:B------:R-:W-:Y:S01]  /*f2c0*/  VIADD R3, R3, 0x1 ;  /* 0x0000000103037836 */ /* 0x000fe20000000000 */
[----:B------:R-:W-:Y:S01]  /*f2d0*/  R2UR UR11, R7 ;  /* 0x00000000070b72ca */ /* 0x000fe200000e0000 */
[----:B------:R-:W-:Y:S01]  /*f2e0*/  UIADD3.X UR29, URZ, UR25, URZ, UP1, !UPT ;  /* 0x000000193f1d7290 */ /* 0x000fe20008ffe43f */
[----:B------:R-:W-:Y:S01]  /*f2f0*/  R2UR UR10, R12 ;  /* 0x000000000c0a72ca */ /* 0x000fe200000e0000 */
[----:B------:R-:W-:Y:S01]  /*f300*/  UMOV UR6, 0x0 ;  /* 0x0000000000067882 */ /* 0x000fe20000000000 */
[----:B------:R-:W-:Y:S01]  /*f310*/  R2UR UR23, R6 ;  /* 0x00000000061772ca */ /* 0x000fe200000e0000 */
[----:B------:R-:W-:Y:S01]  /*f320*/  UMOV UR7, 0x10000000 ;  /* 0x1000000000077882 */ /* 0x000fe20000000000 */
[----:B------:R-:W-:Y:S01]  /*f330*/  ISETP.GT.AND P4, PT, R13, 0x1, PT ;  /* 0x000000010d00780c */ /* 0x000fe20003f84270 */
[----:B------:R-:W-:Y:S01]  /*f340*/  VIADD R12, R12, 0x40 ;  /* 0x000000400c0c7836 */ /* 0x000fe20000000000 */
[----:B------:R-:W-:Y:S01]  /*f350*/  ISETP.NE.AND P1, PT, R3, 0xb, PT ;  /* 0x0000000b0300780c */ /* 0x000fe20003f25270 */
[----:B------:R-:W-:-:S02]  /*f360*/  UIADD3 UR16, UR5, 0x180, URZ ;  /* 0x0000018005107890 */ /* 0x000fc4000fffe03f */
[----:B------:R-:W-:Y:S01]  /*f370*/  UIADD3.X UR5, URZ, UR25, URZ, UP0, !UPT ;  /* 0x000000193f057290 */ /* 0x000fe200087fe43f */
[----:B------:R-:W-:Y:S01]  /*f380*/  SEL R3, R3, RZ, P1 ;  /* 0x000000ff03037207 */ /* 0x000fe20000800000 */
[----:B------:R-:W-:-:S03]  /*f390*/  UIADD3 UR17, UR8, 0xb180, URZ ;  /* 0x0000b18008117890 */ /* 0x000fc6000fffe03f */
[----:B------:R-:W-:Y:S01]  /*f3a0*/  UMOV UR8, UR16 ;  /* 0x0000001000087c82 */ /* 0x000fe20008000000 */
[----:B--2---:R-:W-:Y:S02]  /*f3b0*/  R2UR UR12, R5 ;  /* 0x00000000050c72ca */ /* 0x004fe400000e0000 */
[----:B------:R-:W-:-:S04]  /*f3c0*/  SEL R5, RZ, 0x1, P1 ;  /* 0x00000001ff057807 */ /* 0x000fc80000800000 */
[----:B------:R-:W-:-:S07]  /*f3d0*/  LOP3.LUT R2, R2, R5, RZ, 0x3c, !PT ;  /* 0x0000000502027212 */ /* 0x000fce00078e3cff */
[----:B------:R0:W-:Y:S02]  /*f3e0*/  UTMALDG.3D [UR8], [UR4], desc[UR6] ;  /* 0x00000608040075b4 */ /* 0x0001e40008011000 */
[----:B0-----:R-:W-:Y:S01]  /*f3f0*/  UMOV UR8, UR17 ;  /* 0x0000001100087c82 */ /* 0x001fe20008000000 */
[----:B------:R-:W-:Y:S02]  /*f400*/  UMOV UR11, UR23 ;  /* 0x00000017000b7c82 */ /* 0x000fe40008000000 */
[----:B------:R0:W-:Y:S02]  /*f410*/  UTMALDG.3D [UR8], [UR28], desc[UR6] ;  /* 0x000006081c0075b4 */ /* 0x0001e40008011000 */
[----:B0-----:R-:W-:Y:S05]  /*f420*/  @P4 BRA `(.L_x_306) ;  /* 0xfffffffc00404947 */ /* 0x001fea000383ffff */
.L_x_302:
[----:B------:R-:W-:Y:S05]  /*f430*/  BSYNC B1 ;  /* 0x0000000000017941 */ /* 0x000fea0003800000 */
.L_x_301:
[----:B------:R-:W2:Y:S01]  /*f440*/  LDL.LU R15, [R1+0x7c] ;  /* 0x00007c00010f7983 */ /* 0x000ea20000300800 */
[----:B------:R-:W-:Y:S01]  /*f450*/  LOP3.LUT P5, RZ, R9, 0xff, RZ, 0xc0, !PT ;  /* 0x000000ff09ff7812 */ /* 0x000fe200078ac0ff */
[----:B------:R-:W-:Y:S01]  /*f460*/  VIADD R8, R8, UR14 ;  /* 0x0000000e08087c36 */ /* 0x000fe20008000000 */
[----:B------:R-:W-:Y:S01]  /*f470*/  UISETP.GE.U32.AND UP0, UPT, UR14, 0xb, UPT ;  /* 0x0000000b0e00788c */ /* 0x000fe2000bf06070 */
[----:B------:R-:W3:Y:S01]  /*f480*/  LDL.LU R14, [R1+0x80] ;  /* 0x00008000010e7983 */ /* 0x000ee20000300800 */
[----:B------:R-:W-:Y:S01]  /*f490*/  IMAD.U32 R5, RZ, RZ, UR14 ;  /* 0x0000000eff057e24 */ /* 0x000fe2000f8e00ff */
[----:B------:R-:W-:Y:S01]  /*f4a0*/  ULDC.64 UR4, c[0x0][0x650] ;  /* 0x0001940000047ab9 */ /* 0x000fe20000000a00 */
[----:B------:R-:W-:Y:S01]  /*f4b0*/  ISETP.GT.U32.AND P1, PT, R8, 0xa, PT ;  /* 0x0000000a0800780c */ /* 0x000fe20003f24070 */
[----:B------:R-:W-:Y:S01]  /*f4c0*/  BSSY B1, `(.L_x_307) ;  /* 0x0000072000017945 */ /* 0x000fe20003800000 */
[----:B------:R-:W-:Y:S02]  /*f4d0*/  PLOP3.LUT P4, PT, PT, PT, UP0, 0x80, 0x0 ;  /* 0x000000000000781c */ /* 0x000fe40003f8f008 */
[----:B------:R-:W-:-:S02]  /*f4e0*/  ISETP.LT.U32.AND P1, PT, R5, 0xb, P1 ;  /* 0x0000000b0500780c */ /* 0x000fc40000f21070 */
[----:B------:R-:W-:Y:S01]  /*f4f0*/  PRMT R9, RZ, 0x7610, R9 ;  /* 0x00007610ff097816 */ /* 0x000fe20000000009 */
[----:B------:R-:W0:Y:S01]  /*f500*/  @P5 S2R R3, SR_CgaCtaId ;  /* 0x0000000000035919 */ /* 0x000e220000008800 */
[----:B------:R-:W-:-:S04]  /*f510*/  @P5 MOV R2, 0x400 ;  /* 0x0000040000025802 */ /* 0x000fc80000000f00 */
[----:B0-----:R-:W-:Y:S01]  /*f520*/  @P5 LEA R4, R3, R2, 0x18 ;  /* 0x0000000203045211 */ /* 0x001fe200078ec0ff */
[----:B------:R-:W-:-:S03]  /*f530*/  IMAD.WIDE.U32 R2, R8, -0x45d1745d, RZ ;  /* 0xba2e8ba308027825 */ /* 0x000fc600078e00ff */
[----:B------:R0:W-:Y:S02]  /*f540*/  @P5 SYNCS.ARRIVE.TRANS64.A1T0 RZ, [R4+URZ+0xe8], RZ ;  /* 0x0000e8ff04ff59a7 */ /* 0x0001e4000810003f */
[----:B------:R-:W-:Y:S02]  /*f550*/  SHF.R.U32.HI R5, RZ, 0x3, R3 ;  /* 0x00000003ff057819 */ /* 0x000fe40000011603 */
[----:B------:R-:W-:Y:S02]  /*f560*/  SEL R3, RZ, 0x1, !P1 ;  /* 0x00000001ff037807 */ /* 0x000fe40004800000 */
[----:B------:R-:W-:Y:S01]  /*f570*/  PRMT R2, RZ, 0x7610, R2 ;  /* 0x00007610ff027816 */ /* 0x000fe20000000002 */
[----:B------:R-:W-:Y:S01]  /*f580*/  IMAD R8, R5, -0xb, R8 ;  /* 0xfffffff505087824 */ /* 0x000fe200078e0208 */
[----:B------:R-:W-:Y:S01]  /*f590*/  LOP3.LUT R0, R0, R3, RZ, 0x3c, !PT ;  /* 0x0000000300007212 */ /* 0x000fe200078e3cff */
[----:B0-----:R-:W-:Y:S02]  /*f5a0*/  IMAD.MOV.U32 R4, RZ, RZ, -0x1 ;  /* 0xffffffffff047424 */ /* 0x001fe400078e00ff */
[----:B------:R-:W-:Y:S01]  /*f5b0*/  IMAD.MOV.U32 R3, RZ, RZ, -0x1 ;  /* 0xffffffffff037424 */ /* 0x000fe200078e00ff */
[----:B------:R-:W-:Y:S01]  /*f5c0*/  @P4 LOP3.LUT R0, R0, 0x1, R5, 0x78, !PT ;  /* 0x0000000100004812 */ /* 0x000fe200078e7805 */
[----:B------:R-:W-:Y:S01]  /*f5d0*/  IMAD.MOV.U32 R5, RZ, RZ, -0x1 ;  /* 0xffffffffff057424 */ /* 0x000fe200078e00ff */
[----:B---3--:R-:W-:-:S04]  /*f5e0*/  IADD3 R14, P5, R14, UR20, RZ ;  /* 0x000000140e0e7c10 */ /* 0x008fc8000ffbe0ff */
[----:B--2---:R-:W-:Y:S01]  /*f5f0*/  IADD3.X R15, R15, UR15, RZ, P5, !PT ;  /* 0x0000000f0f0f7c10 */ /* 0x004fe2000affe4ff */
[----:B------:R0:W-:Y:S01]  /*f600*/  STL [R1+0x80], R14 ;  /* 0x0000800e01007387 */ /* 0x0001e20000100800 */
[----:B------:R-:W-:-:S03]  /*f610*/  ISETP.GE.U32.AND P1, PT, R14, UR4, PT ;  /* 0x000000040e007c0c */ /* 0x000fc6000bf26070 */
[----:B------:R0:W-:Y:S01]  /*f620*/  STL [R1+0x7c], R15 ;  /* 0x00007c0f01007387 */ /* 0x0001e20000100800 */
[----:B------:R-:W-:-:S03]  /*f630*/  ISETP.GE.U32.AND.EX P1, PT, R15, UR5, PT, P1 ;  /* 0x000000050f007c0c */ /* 0x000fc6000bf26110 */
[----:B------:R0:W-:Y:S04]  /*f640*/  STL [R1+0x84], R5 ;  /* 0x0000840501007387 */ /* 0x0001e80000100800 */
[----:B------:R0:W-:Y:S04]  /*f650*/  STL [R1+0x88], R4 ;  /* 0x0000880401007387 */ /* 0x0001e80000100800 */
[----:B------:R0:W-:Y:S02]  /*f660*/  STL [R1+0x78], R3 ;  /* 0x0000780301007387 */ /* 0x0001e40000100800 */
[----:B------:R-:W-:Y:S05]  /*f670*/  @P1 BRA `(.L_x_308) ;  /* 0x0000000400581947 */ /* 0x000fea0003800000 */
[----:B------:R-:W-:Y:S01]  /*f680*/  ULDC.64 UR4, c[0x0][0x628] ;  /* 0x00018a0000047ab9 */ /* 0x000fe20000000a00 */
[----:B------:R-:W1:Y:S01]  /*f690*/  S2R R12, SR_CTAID.X ;  /* 0x00000000000c7919 */ /* 0x000e620000002500 */
[----:B------:R-:W-:Y:S01]  /*f6a0*/  ISETP.NE.U32.AND P1, PT, RZ, UR4, PT ;  /* 0x00000004ff007c0c */ /* 0x000fe2000bf25070 */
[----:B------:R-:W-:Y:S01]  /*f6b0*/  ULDC UR7, c[0x0][0x630] ;  /* 0x00018c0000077ab9 */ /* 0x000fe20000000800 */
[----:B------:R-:W-:Y:S01]  /*f6c0*/  IMAD.MOV.U32 R2, RZ, RZ, R14 ;  /* 0x000000ffff027224 */ /* 0x000fe200078e000e */
[----:B------:R-:W2:Y:S01]  /*f6d0*/  S2R R10, SR_CTAID.Y ;  /* 0x00000000000a7919 */ /* 0x000ea20000002600 */
[----:B------:R-:W-:Y:S01]  /*f6e0*/  ISETP.NE.AND.EX P1, PT, RZ, UR5, PT, P1 ;  /* 0x00000005ff007c0c */ /* 0x000fe2000bf25310 */
[----:B0-----:R-:W-:-:S12]  /*f6f0*/  IMAD.MOV.U32 R3, RZ, RZ, R15 ;  /* 0x000000ffff037224 */ /* 0x001fd800078e000f */
[----:B------:R-:W-:Y:S05]  /*f700*/  @!P1 BRA `(.L_x_309) ;  /* 0x0000000000289947 */ /* 0x000fea0003800000 */
[----:B------:R-:W-:Y:S02]  /*f710*/  ULDC UR6, c[0x0][0x634] ;  /* 0x00018d0000067ab9 */ /* 0x000fe40000000800 */
[----:B------:R-:W-:-:S05]  /*f720*/  IADD3 R7, P1, R14, UR6, RZ ;  /* 0x000000060e077c10 */ /* 0x000fca000ff3e0ff */
[----:B------:R-:W-:-:S04]  /*f730*/  IMAD.X R11, RZ, RZ, R15, P1 ;  /* 0x000000ffff0b7224 */ /* 0x000fc800008e060f */
[----:B------:R-:W-:-:S04]  /*f740*/  IMAD.WIDE.U32 R4, R11, UR4, RZ ;  /* 0x000000040b047c25 */ /* 0x000fc8000f8e00ff */
[----:B------:R-:W-:-:S04]  /*f750*/  IMAD.WIDE.U32 R4, P1, R7, UR5, R4 ;  /* 0x0000000507047c25 */ /* 0x000fc8000f820004 */
[----:B------:R-:W-:-:S04]  /*f760*/  IMAD.WIDE.U32 R6, R7, UR4, RZ ;  /* 0x0000000407067c25 */ /* 0x000fc8000f8e00ff */
[----:B------:R-:W-:Y:S01]  /*f770*/  IMAD.X R3, RZ, RZ, RZ, P1 ;  /* 0x000000ffff037224 */ /* 0x000fe200008e06ff */
[----:B------:R-:W-:Y:S01]  /*f780*/  IADD3 RZ, P1, R7, R4, RZ ;  /* 0x0000000407ff7210 */ /* 0x000fe20007f3e0ff */
[----:B------:R-:W-:-:S04]  /*f790*/  IMAD.MOV.U32 R2, RZ, RZ, R5 ;  /* 0x000000ffff027224 */ /* 0x000fc800078e0005 */
[----:B------:R-:W-:-:S08]  /*f7a0*/  IMAD.WIDE.U32.X R2, R11, UR5, R2, P1 ;  /* 0x000000050b027c25 */ /* 0x000fd000088e0402 */
.L_x_309:
[--C-:B------:R-:W-:Y:S01]  /*f7b0*/  SHF.R.U64 R11, R2, UR7, R3.reuse ;  /* 0x00000007020b7c19 */ /* 0x100fe20008001203 */
[----:B------:R-:W-:Y:S01]  /*f7c0*/  ULDC.64 UR4, c[0x0][0x620] ;  /* 0x0001880000047ab9 */ /* 0x000fe20000000a00 */
[----:B------:R-:W-:Y:S01]  /*f7d0*/  SHF.R.U32.HI R2, RZ, UR7, R3 ;  /* 0x00000007ff027c19 */ /* 0x000fe20008011603 */
[----:B------:R-:W-:Y:S01]  /*f7e0*/  IMAD.MOV.U32 R3, RZ, RZ, R15 ;  /* 0x000000ffff037224 */ /* 0x000fe200078e000f */
[----:B------:R-:W-:Y:S01]  /*f7f0*/  IADD3 R5, P1, RZ, -R11, RZ ;  /* 0x8000000bff057210 */ /* 0x000fe20007f3e0ff */
[----:B------:R-:W0:Y:S01]  /*f800*/  LDC R7, c[0x0][0x144] ;  /* 0x00005100ff077b82 */ /* 0x000e220000000800 */
[----:B-1----:R-:W-:Y:S01]  /*f810*/  I2FP.F32.U32 R6, R12 ;  /* 0x0000000c00067245 */ /* 0x002fe20000201000 */
[----:B------:R-:W-:Y:S01]  /*f820*/  ULDC.64 UR8, c[0x0][0x640] ;  /* 0x0001900000087ab9 */ /* 0x000fe20000000a00 */
[----:B------:R-:W-:Y:S01]  /*f830*/  ULDC UR6, c[0x0][0x608] ;  /* 0x0001820000067ab9 */ /* 0x000fe20000000800 */
[----:B------:R-:W-:Y:S01]  /*f840*/  IMAD.X R2, RZ, RZ, ~R2, P1 ;  /* 0x000000ffff027224 */ /* 0x000fe200008e0e02 */
[----:B------:R-:W-:-:S03]  /*f850*/  ISETP.NE.U32.AND P1, PT, RZ, UR8, PT ;  /* 0x00000008ff007c0c */ /* 0x000fc6000bf25070 */
[----:B------:R-:W-:Y:S01]  /*f860*/  IMAD R4, R2, UR4, RZ ;  /* 0x0000000402047c24 */ /* 0x000fe2000f8e02ff */
[----:B------:R-:W1:Y:S01]  /*f870*/  LDC R15, c[0x0][0x148] ;  /* 0x00005200ff0f7b82 */ /* 0x000e620000000800 */
[----:B------:R-:W-:Y:S01]  /*f880*/  IMAD.MOV.U32 R2, RZ, RZ, R14 ;  /* 0x000000ffff027224 */ /* 0x000fe200078e000e */
[----:B------:R-:W-:-:S03]  /*f890*/  ISETP.NE.AND.EX P1, PT, RZ, UR9, PT, P1 ;  /* 0x00000009ff007c0c */ /* 0x000fc6000bf25310 */
[----:B------:R-:W-:Y:S01]  /*f8a0*/  IMAD.WIDE.U32 R2, R5, UR4, R2 ;  /* 0x0000000405027c25 */ /* 0x000fe2000f8e0002 */
[----:B------:R-:W-:-:S03]  /*f8b0*/  ULDC UR4, c[0x0][0x150] ;  /* 0x0000540000047ab9 */ /* 0x000fc60000000800 */
[----:B------:R-:W-:Y:S01]  /*f8c0*/  FMUL R6, R6, UR4 ;  /* 0x0000000406067c20 */ /* 0x000fe20008400000 */
[----:B------:R-:W-:Y:S01]  /*f8d0*/  IMAD R5, R5, UR5, R4 ;  /* 0x0000000505057c24 */ /* 0x000fe2000f8e0204 */
[----:B------:R-:W-:Y:S01]  /*f8e0*/  ULDC UR4, c[0x0][0x618] ;  /* 0x0001860000047ab9 */ /* 0x000fe20000000800 */
[----:B------:R-:W-:Y:S02]  /*f8f0*/  ULDC UR5, c[0x0][0x154] ;  /* 0x0000550000057ab9 */ /* 0x000fe40000000800 */
[----:B------:R-:W-:Y:S01]  /*f900*/  IMAD.IADD R3, R3, 0x1, R5 ;  /* 0x0000000103037824 */ /* 0x000fe200078e0205 */
[----:B------:R-:W3:Y:S04]  /*f910*/  F2I.U32.TRUNC.NTZ R6, R6 ;  /* 0x0000000600067305 */ /* 0x000ee8000020f000 */
[----:B------:R-:W-:-:S02]  /*f920*/  SHF.R.U64 R13, R2, UR4, R3 ;  /* 0x00000004020d7c19 */ /* 0x000fc40008001203 */
[----:B--2---:R-:W-:-:S05]  /*f930*/  I2FP.F32.U32 R2, R10 ;  /* 0x0000000a00027245 */ /* 0x004fca0000201000 */
[----:B------:R-:W-:Y:S01]  /*f940*/  FMUL R4, R2, UR5 ;  /* 0x0000000502047c20 */ /* 0x000fe20008400000 */
[----:B------:R-:W-:Y:S01]  /*f950*/  SHF.R.U32.HI R2, RZ, UR4, R3 ;  /* 0x00000004ff027c19 */ /* 0x000fe20008011603 */
[----:B------:R-:W-:Y:S02]  /*f960*/  ULDC UR4, c[0x0][0x658] ;  /* 0x0001960000047ab9 */ /* 0x000fe40000000800 */
[----:B------:R2:W4:Y:S01]  /*f970*/  F2I.U32.TRUNC.NTZ R18, R4 ;  /* 0x0000000400127305 */ /* 0x000522000020f000 */
[----:B------:R-:W-:Y:S01]  /*f980*/  SHF.R.U64 R16, R13, UR6, R2 ;  /* 0x000000060d107c19 */ /* 0x000fe20008001202 */
[----:B---3--:R-:W-:Y:S01]  /*f990*/  IMAD.MOV R6, RZ, RZ, -R6 ;  /* 0x000000ffff067224 */ /* 0x008fe200078e0a06 */
[----:B------:R-:W-:-:S03]  /*f9a0*/  SHF.R.U32.HI R3, RZ, UR6, R2 ;  /* 0x00000006ff037c19 */ /* 0x000fc60008011602 */
[----:B0-----:R-:W-:Y:S01]  /*f9b0*/  IMAD R12, R7, R6, R12 ;  /* 0x00000006070c7224 */ /* 0x001fe200078e020c */
[--C-:B------:R-:W-:Y:S02]  /*f9c0*/  SHF.R.U64 R14, R16, UR4, R3.reuse ;  /* 0x00000004100e7c19 */ /* 0x100fe40008001203 */
[----:B------:R-:W-:-:S03]  /*f9d0*/  SHF.R.U32.HI R3, RZ, UR4, R3 ;  /* 0x00000004ff037c19 */ /* 0x000fc60008011603 */
[----:B------:R-:W-:Y:S01]  /*f9e0*/  IMAD.MOV.U32 R2, RZ, RZ, R14 ;  /* 0x000000ffff027224 */ /* 0x000fe200078e000e */
[----:B--2-4-:R-:W-:Y:S06]  /*f9f0*/  @!P1 BRA `(.L_x_310) ;  /* 0x0000000000289947 */ /* 0x014fec0003800000 */
        /* <DEDUP_REMOVED lines=10> */
.L_x_310:
[----:B------:R-:W-:Y:S01]  /*faa0*/  ULDC UR4, c[0x0][0x648] ;  /* 0x0001920000047ab9 */ /* 0x000fe20000000800 */
[----:B------:R-:W-:Y:S01]  /*fab0*/  IMAD.MOV R18, RZ, RZ, -R18 ;  /* 0x000000ffff127224 */ /* 0x000fe200078e0a12 */
[----:B------:R-:W-:Y:S01]  /*fac0*/  SHF.R.U64 R3, R2, UR4, R3 ;  /* 0x0000000402037c19 */ /* 0x000fe20008001203 */
[----:B------:R-:W-:Y:S01]  /*fad0*/  ULDC UR4, c[0x0][0x638] ;  /* 0x00018e0000047ab9 */ /* 0x000fe20000000800 */
[----:B------:R-:W-:Y:S01]  /*fae0*/  LOP3.LUT R2, R16, UR19, RZ, 0xc0, !PT ;  /* 0x0000001310027c12 */ /* 0x000fe2000f8ec0ff */
[----:B-1----:R-:W-:Y:S01]  /*faf0*/  @P2 IMAD R12, R15, R18, R10 ;  /* 0x000000120f0c2224 */ /* 0x002fe200078e020a */
[----:B------:R-:W-:Y:S01]  /*fb00*/  LOP3.LUT R13, R13, UR18, RZ, 0xc0, !PT ;  /* 0x000000120d0d7c12 */ /* 0x000fe2000f8ec0ff */
[----:B------:R-:W-:Y:S01]  /*fb10*/  IMAD.MOV R5, RZ, RZ, -R3 ;  /* 0x000000ffff057224 */ /* 0x000fe200078e0a03 */
[----:B------:R-:W-:Y:S01]  /*fb20*/  ULDC UR5, c[0x0][0x610] ;  /* 0x0001840000057ab9 */ /* 0x000fe20000000800 */
[----:B------:R-:W-:Y:S02]  /*fb30*/  IMAD R3, R3, UR22, R2 ;  /* 0x0000001603037c24 */ /* 0x000fe4000f8e0202 */
[----:B------:R-:W-:Y:S01]  /*fb40*/  IMAD R14, R5, UR4, R14 ;  /* 0x00000004050e7c24 */ /* 0x000fe2000f8e020e */
[----:B------:R-:W-:Y:S01]  /*fb50*/  ULDC UR4, c[0x0][0x600] ;  /* 0x0001800000047ab9 */ /* 0x000fe20000000800 */
[----:B------:R-:W-:-:S02]  /*fb60*/  IMAD R3, R3, UR5, R12 ;  /* 0x0000000503037c24 */ /* 0x000fc4000f8e020c */
[----:B------:R-:W-:Y:S02]  /*fb70*/  IMAD R14, R14, UR4, R13 ;  /* 0x000000040e0e7c24 */ /* 0x000fe4000f8e020d */
[----:B------:R-:W-:-:S03]  /*fb80*/  IMAD.MOV.U32 R2, RZ, RZ, 0x1 ;  /* 0x00000001ff027424 */ /* 0x000fc600078e00ff */
[----:B------:R-:W-:Y:S02]  /*fb90*/  SEL R4, R14, R3, !P2 ;  /* 0x000000030e047207 */ /* 0x000fe40005000000 */
[----:B------:R-:W-:-:S03]  /*fba0*/  SEL R3, R3, R14, !P2 ;  /* 0x0000000e03037207 */ /* 0x000fc60005000000 */
[----:B------:R1:W-:Y:S04]  /*fbb0*/  STL [R1+0x88], R4 ;  /* 0x0000880401007387 */ /* 0x0003e80000100800 */
[----:B------:R1:W-:Y:S04]  /*fbc0*/  STL [R1+0x78], R11 ;  /* 0x0000780b01007387 */ /* 0x0003e80000100800 */
[----:B------:R1:W-:Y:S02]  /*fbd0*/  STL [R1+0x84], R3 ;  /* 0x0000840301007387 */ /* 0x0003e40000100800 */
.L_x_308:
[----:B------:R-:W-:Y:S05]  /*fbe0*/  BSYNC B1 ;  /* 0x0000000000017941 */ /* 0x000fea0003800000 */
.L_x_307:
[----:B------:R-:W-:-:S13]  /*fbf0*/  LOP3.LUT P1, RZ, R2, 0xff, RZ, 0xc0, !PT ;  /* 0x000000ff02ff7812 */ /* 0x000fda000782c0ff */
[----:B------:R-:W-:Y:S05]  /*fc00*/  @P1 BRA `(.L_x_311) ;  /* 0xfffffff4000c1947 */ /* 0x000fea000383ffff */
[----:B------:R-:W-:Y:S05]  /*fc10*/  BSYNC B0 ;  /* 0x0000000000007941 */ /* 0x000fea0003800000 */
.L_x_299:
[----:B------:R-:W-:-:S03]  /*fc20*/  UMOV UR4, 0xffffffff ;  /* 0xffffffff00047882 */ /* 0x000fc60000000000 */
[----:B------:R-:W-:Y:S05]  /*fc30*/  BRA.DIV UR4, `(.L_x_312) ;  /* 0x0000000a04547947 */ /* 0x000fea000b800000 */
[----:B------:R-:W-:-:S13]  /*fc40*/  ELECT P0, URZ, PT ;  /* 0x00000000003f782f */ /* 0x000fda0003800000 */
.L_x_335:
[----:B------:R-:W-:Y:S04]  /*fc50*/  BSSY B0, `(.L_x_313) ;  /* 0x000006b000007945 */ /* 0x000fe80003800000 */
[----:B------:R-:W-:Y:S05]  /*fc60*/  @!P0 BRA `(.L_x_314) ;  /* 0x0000000400a48947 */ /* 0x000fea0003800000 */
[----:B------:R-:W-:-:S04]  /*fc70*/  ULOP3.LUT UR4, UR13, 0x2, URZ, 0xfc, !UPT ;  /* 0x000000020d047892 */ /* 0x000fc8000f8efc3f */
[----:B------:R-:W-:-:S06]  /*fc80*/  UISETP.NE.AND UP0, UPT, UR4, 0x3, UPT ;  /* 0x000000030400788c */ /* 0x000fcc000bf05270 */
[----:B------:R-:W-:-:S13]  /*fc90*/  PLOP3.LUT P0, PT, PT, PT, UP0, 0x80, 0x0 ;  /* 0x000000000000781c */ /* 0x000fda0003f0f008 */
[----:B------:R-:W-:Y:S05]  /*fca0*/  @!P0 BRA `(.L_x_315) ;  /* 0x0000000000048947 */ /* 0x000fea0003800000 */
[----:B------:R-:W-:Y:S01]  /*fcb0*/  BPT.TRAP 0x1 ;  /* 0x000000040000795c */ /* 0x000fe20000300000 */
.L_x_315:
[----:B01----:R-:W0:Y:S01]  /*fcc0*/  S2R R3, SR_CgaCtaId ;  /* 0x0000000000037919 */ /* 0x003e220000008800 */
[----:B------:R-:W-:-:S04]  /*fcd0*/  MOV R2, 0x400 ;  /* 0x0000040000027802 */ /* 0x000fc80000000f00 */
[----:B0-----:R-:W-:Y:S02]  /*fce0*/  LEA R3, R3, R2, 0x18 ;  /* 0x0000000203037211 */ /* 0x001fe400078ec0ff */
[----:B------:R-:W-:-:S03]  /*fcf0*/  SHF.L.U32 R2, R0, 0x1f, RZ ;  /* 0x0000001f00027819 */ /* 0x000fc600000006ff */
[----:B------:R-:W-:-:S04]  /*fd00*/  VIADD R3, R3, 0x58 ;  /* 0x0000005803037836 */ /* 0x000fc80000000000 */
[C---:B------:R-:W-:Y:S02]  /*fd10*/  IMAD R7, R8.reuse, 0x8, R3 ;  /* 0x0000000808077824 */ /* 0x040fe400078e0203 */
[----:B------:R-:W-:Y:S02]  /*fd20*/  VIADD R8, R8, 0x1 ;  /* 0x0000000108087836 */ /* 0x000fe40000000000 */
[----:B------:R-:W0:Y:S03]  /*fd30*/  SYNCS.PHASECHK.TRANS64.TRYWAIT P0, [R7+URZ], R2 ;  /* 0x00000002070075a7 */ /* 0x000e26000800017f */
[----:B------:R-:W-:-:S04]  /*fd40*/  ISETP.NE.AND P1, PT, R8, 0xb, PT ;  /* 0x0000000b0800780c */ /* 0x000fc80003f25270 */
[----:B------:R-:W-:Y:S02]  /*fd50*/  SEL R5, RZ, 0x1, P1 ;  /* 0x00000001ff057807 */ /* 0x000fe40000800000 */
[----:B------:R-:W-:Y:S02]  /*fd60*/  SEL R8, R8, RZ, P1 ;  /* 0x000000ff08087207 */ /* 0x000fe40000800000 */
[----:B------:R-:W-:-:S03]  /*fd70*/  LOP3.LUT R5, R0, R5, RZ, 0x3c, !PT ;  /* 0x0000000500057212 */ /* 0x000fc600078e3cff */
[----:B------:R-:W-:Y:S01]  /*fd80*/  IMAD R9, R8, 0x8, R3 ;  /* 0x0000000808097824 */ /* 0x000fe200078e0203 */
[----:B------:R-:W-:Y:S01]  /*fd90*/  SHF.L.U32 R4, R5, 0x1f, RZ ;  /* 0x0000001f05047819 */ /* 0x000fe200000006ff */
[----:B0-----:R-:W-:Y:S06]  /*fda0*/  @!P0 BRA `(.L_x_316) ;  /* 0x00000008001c8947 */ /* 0x001fec0003800000 */
.L_x_336:
[----:B------:R-:W1:Y:S01]  /*fdb0*/  SYNCS.PHASECHK.TRANS64.TRYWAIT P0, [R9+URZ], R4 ;  /* 0x00000004090075a7 */ /* 0x000e62000800017f */
[----:B------:R-:W-:-:S05]  /*fdc0*/  VIADD R0, R8, 0x1 ;  /* 0x0000000108007836 */ /* 0x000fca0000000000 */
[----:B------:R-:W-:-:S04]  /*fdd0*/  ISETP.NE.AND P1, PT, R0, 0xb, PT ;  /* 0x0000000b0000780c */ /* 0x000fc80003f25270 */
[----:B0-----:R-:W-:Y:S02]  /*fde0*/  SEL R2, RZ, 0x1, P1 ;  /* 0x00000001ff027807 */ /* 0x001fe40000800000 */
[----:B------:R-:W-:Y:S02]  /*fdf0*/  SEL R0, R0, RZ, P1 ;  /* 0x000000ff00007207 */ /* 0x000fe40000800000 */
[----:B------:R-:W-:-:S03]  /*fe00*/  LOP3.LUT R7, R5, R2, RZ, 0x3c, !PT ;  /* 0x0000000205077212 */ /* 0x000fc600078e3cff */
[----:B------:R-:W-:Y:S01]  /*fe10*/  IMAD R6, R0, 0x8, R3 ;  /* 0x0000000800067824 */ /* 0x000fe200078e0203 */
[----:B------:R-:W-:Y:S01]  /*fe20*/  SHF.L.U32 R5, R7, 0x1f, RZ ;  /* 0x0000001f07057819 */ /* 0x000fe200000006ff */
[----:B-1----:R-:W-:Y:S06]  /*fe30*/  @!P0 BRA `(.L_x_317) ;  /* 0x00000008000c8947 */ /* 0x002fec0003800000 */
.L_x_337:
[----:B------:R-:W1:Y:S01]  /*fe40*/  SYNCS.PHASECHK.TRANS64.TRYWAIT P0, [R6+URZ], R5 ;  /* 0x00000005060075a7 */ /* 0x000e62000800017f */
[----:B------:R-:W-:-:S05]  /*fe50*/  VIADD R0, R0, 0x1 ;  /* 0x0000000100007836 */ /* 0x000fca0000000000 */
[----:B------:R-:W-:-:S04]  /*fe60*/  ISETP.NE.AND P1, PT, R0, 0xb, PT ;  /* 0x0000000b0000780c */ /* 0x000fc80003f25270 */
[----:B------:R-:W-:Y:S02]  /*fe70*/  SEL R2, RZ, 0x1, P1 ;  /* 0x00000001ff027807 */ /* 0x000fe40000800000 */
[----:B------:R-:W-:Y:S02]  /*fe80*/  SEL R0, R0, RZ, P1 ;  /* 0x000000ff00007207 */ /* 0x000fe40000800000 */
[----:B------:R-:W-:-:S03]  /*fe90*/  LOP3.LUT R7, R7, R2, RZ, 0x3c, !PT ;  /* 0x0000000207077212 */ /* 0x000fc600078e3cff */
[----:B0-----:R-:W-:Y:S01]  /*fea0*/  IMAD R9, R0, 0x8, R3 ;  /* 0x0000000800097824 */ /* 0x001fe200078e0203 */
[----:B------:R-:W-:Y:S01]  /*feb0*/  SHF.L.U32 R4, R7, 0x1f, RZ ;  /* 0x0000001f07047819 */ /* 0x000fe200000006ff */
[----:B-1----:R-:W-:Y:S06]  /*fec0*/  @!P0 BRA `(.L_x_318) ;  /* 0x0000000400fc8947 */ /* 0x002fec0003800000 */
.L_x_338:
        /* <DEDUP_REMOVED lines=9> */
.L_x_339:
        /* <DEDUP_REMOVED lines=9> */
.L_x_340:
        /* <DEDUP_REMOVED lines=9> */
.L_x_341:
        /* <DEDUP_REMOVED lines=9> */
.L_x_342:
        /* <DEDUP_REMOVED lines=9> */
.L_x_343:
        /* <DEDUP_REMOVED lines=9> */
.L_x_344:
[----:B------:R-:W1:Y:S01]  /*10230*/  SYNCS.PHASECHK.TRANS64.TRYWAIT P0, [R9+URZ], R4 ;  /* 0x00000004090075a7 */ /* 0x000e62000800017f */
[----:B------:R-:W-:-:S05]  /*10240*/  VIADD R0, R0, 0x1 ;  /* 0x0000000100007836 */ /* 0x000fca0000000000 */
[----:B------:R-:W-:-:S04]  /*10250*/  ISETP.NE.AND P1, PT, R0, 0xb, PT ;  /* 0x0000000b0000780c */ /* 0x000fc80003f25270 */
[----:B------:R-:W-:Y:S02]  /*10260*/  SEL R2, RZ, 0x1, P1 ;  /* 0x00000001ff027807 */ /* 0x000fe40000800000 */
[----:B------:R-:W-:Y:S02]  /*10270*/  SEL R0, R0, RZ, P1 ;  /* 0x000000ff00007207 */ /* 0x000fe40000800000 */
[----:B------:R-:W-:Y:S01]  /*10280*/  LOP3.LUT R2, R7, R2, RZ, 0x3c, !PT ;  /* 0x0000000207027212 */ /* 0x000fe200078e3cff */
[----:B-1----:R-:W-:Y:S06]  /*10290*/  @!P0 BRA `(.L_x_325) ;  /* 0x0000000400948947 */ /* 0x002fec0003800000 */
.L_x_345:
[----:B------:R-:W-:Y:S01]  /*102a0*/  IMAD R3, R0, 0x8, R3 ;  /* 0x0000000800037824 */ /* 0x000fe200078e0203 */
[----:B------:R-:W-:-:S07]  /*102b0*/  SHF.L.U32 R0, R2, 0x1f, RZ ;  /* 0x0000001f02007819 */ /* 0x000fce00000006ff */
.L_x_326:
[----:B--2---:R2:W3:Y:S02]  /*102c0*/  SYNCS.PHASECHK.TRANS64.TRYWAIT P0, [R3+URZ], R0 ;  /* 0x00000000030075a7 */ /* 0x0044e4000800017f */
[----:B---3--:R-:W-:Y:S05]  /*102d0*/  @!P0 NANOSLEEP.SYNCS 0x989680 ;  /* 0x009896800000895d */ /* 0x008fea0003900000 */
[----:B------:R-:W3:Y:S02]  /*102e0*/  @!P0 SYNCS.PHASECHK.TRANS64 P0, [R3+URZ], R0 ;  /* 0x00000000030085a7 */ /* 0x000ee4000800007f */
[----:B---3--:R-:W-:Y:S05]  /*102f0*/  @!P0 BRA `(.L_x_326) ;  /* 0xfffffffc00f08947 */ /* 0x008fea000383ffff */
.L_x_314:
[----:B------:R-:W-:Y:S05]  /*10300*/  BSYNC B0 ;  /* 0x0000000000007941 */ /* 0x000fea0003800000 */
.L_x_313:
[----:B------:R-:W-:Y:S05]  /*10310*/  EXIT ;  /* 0x000000000000794d */ /* 0x000fea0003800000 */
.L_x_16:
[----:B---3--:R-:W-:-:S04]  /*10320*/  IMAD.U32 R3, RZ, RZ, UR17 ;  /* 0x00000011ff037e24 */ /* 0x008fc8000f8e00ff */
[----:B------:R3:W4:Y:S03]  /*10330*/  SYNCS.PHASECHK.TRANS64.TRYWAIT P0, [R3+URZ+-0x8], R0 ;  /* 0xfffff800030075a7 */ /* 0x000726000800017f */
[----:B----4-:R-:W-:Y:S05]  /*10340*/  @!P0 NANOSLEEP.SYNCS 0x989680 ;  /* 0x009896800000895d */ /* 0x010fea0003900000 */
[----:B------:R-:W4:Y:S02]  /*10350*/  @!P0 SYNCS.PHASECHK.TRANS64 P0, [R3+URZ+-0x8], R0 ;  /* 0xfffff800030085a7 */ /* 0x000f24000800007f */
[----:B----4-:R-:W-:Y:S05]  /*10360*/  @!P0 BRA `(.L_x_16) ;  /* 0xfffffffc00ec8947 */ /* 0x010fea000383ffff */
[----:B------:R-:W-:Y:S05]  /*10370*/  BRA `(.L_x_327) ;  /* 0xffffff1000d07947 */ /* 0x000fea000383ffff */
.L_x_21:
[----:B-1----:R-:W-:-:S04]  /*10380*/  IMAD.U32 R3, RZ, RZ, UR6 ;  /* 0x00000006ff037e24 */ /* 0x002fc8000f8e00ff */
[----:B------:R1:W2:Y:S03]  /*10390*/  SYNCS.PHASECHK.TRANS64.TRYWAIT P0, [R3+URZ], R0 ;  /* 0x00000000030075a7 */ /* 0x0002a6000800017f */
[----:B--2---:R-:W-:Y:S05]  /*103a0*/  @!P0 NANOSLEEP.SYNCS 0x989680 ;  /* 0x009896800000895d */ /* 0x004fea0003900000 */
[----:B------:R-:W2:Y:S02]  /*103b0*/  @!P0 SYNCS.PHASECHK.TRANS64 P0, [R3+URZ], R0 ;  /* 0x00000000030085a7 */ /* 0x000ea4000800007f */
[----:B--2---:R-:W-:Y:S05]  /*103c0*/  @!P0 BRA `(.L_x_21) ;  /* 0xfffffffc00ec8947 */ /* 0x004fea000383ffff */
[----:B------:R-:W-:Y:S05]  /*103d0*/  BRA `(.L_x_20) ;  /* 0xffffff1c003c7947 */ /* 0x000fea000383ffff */
.L_x_27:
[----:B-----5:R1:W-:Y:S02]  /*103e0*/  STL [R1+0x9c], R0 ;  /* 0x00009c0001007387 */ /* 0x0203e40000100800 */
[----:B-1----:R-:W-:-:S04]  /*103f0*/  IMAD.U32 R0, RZ, RZ, UR9 ;  /* 0x00000009ff007e24 */ /* 0x002fc8000f8e00ff */
[----:B------:R1:W3:Y:S03]  /*10400*/  SYNCS.PHASECHK.TRANS64.TRYWAIT P0, [R0+URZ], R229 ;  /* 0x000000e5000075a7 */ /* 0x0002e6000800017f */
[----:B---3--:R-:W-:Y:S05]  /*10410*/  @!P0 NANOSLEEP.SYNCS 0x989680 ;  /* 0x009896800000895d */ /* 0x008fea0003900000 */
[----:B------:R1:W3:Y:S02]  /*10420*/  @!P0 SYNCS.PHASECHK.TRANS64 P0, [R0+URZ], R229 ;  /* 0x000000e5000085a7 */ /* 0x0002e4000800007f */
[----:B-1----:R1:W5:Y:S02]  /*10430*/  LDL.LU R0, [R1+0x9c] ;  /* 0x00009c0001007983 */ /* 0x0023640000300800 */
[----:B-1-3--:R-:W-:Y:S05]  /*10440*/  @!P0 BRA `(.L_x_27) ;  /* 0xfffffffc00e48947 */ /* 0x00afea000383ffff */
[----:B------:R-:W-:Y:S05]  /*10450*/  BRA `(.L_x_26) ;  /* 0xffffff2c00a47947 */ /* 0x000fea000383ffff */
.L_x_35:
[----:B---3--:R-:W-:-:S04]  /*10460*/  IMAD.U32 R25, RZ, RZ, UR17 ;  /* 0x00000011ff197e24 */ /* 0x008fc8000f8e00ff */
[----:B------:R3:W4:Y:S03]  /*10470*/  SYNCS.PHASECHK.TRANS64.TRYWAIT P0, [R25+URZ+0x8], R24 ;  /* 0x00000818190075a7 */ /* 0x000726000800017f */
[----:B----4-:R-:W-:Y:S05]  /*10480*/  @!P0 NANOSLEEP.SYNCS 0x989680 ;  /* 0x009896800000895d */ /* 0x010fea0003900000 */
[----:B------:R-:W4:Y:S02]  /*10490*/  @!P0 SYNCS.PHASECHK.TRANS64 P0, [R25+URZ+0x8], R24 ;  /* 0x00000818190085a7 */ /* 0x000f24000800007f */
[----:B----4-:R-:W-:Y:S05]  /*104a0*/  @!P0 BRA `(.L_x_35) ;  /* 0xfffffffc00ec8947 */ /* 0x010fea000383ffff */
[----:B------:R-:W-:Y:S05]  /*104b0*/  BRA `(.L_x_328) ;  /* 0xffffff50007c7947 */ /* 0x000fea000383ffff */
.L_x_300:
[----:B------:R-:W-:Y:S01]  /*104c0*/  BSSY B1, `(.L_x_329) ;  /* 0x0000006000017945 */ /* 0x000fe20003800000 */
[----:B------:R-:W-:-:S07]  /*104d0*/  IMAD.MOV.U32 R2, RZ, RZ, -0x1 ;  /* 0xffffffffff027424 */ /* 0x000fce00078e00ff */
[----:B------:R-:W-:Y:S05]  /*104e0*/  WARPSYNC.COLLECTIVE R2, `(.L_x_330) ;  /* 0x00000000020c7348 */ /* 0x000fea0003c00000 */
[----:B------:R-:W-:Y:S02]  /*104f0*/  ELECT P1, UR62, PT ;  /* 0x00000000003e782f */ /* 0x000fe40003820000 */
[----:B------:R-:W-:Y:S01]  /*10500*/  MOV R2, UR62 ;  /* 0x0000003e00027c02 */ /* 0x000fe20008000f00 */
[----:B------:R-:W-:Y:S10]  /*10510*/  ENDCOLLECTIVE ;  /* 0x000000000000791b */ /* 0x000ff40003800000 */
.L_x_330:
[----:B------:R-:W-:Y:S05]  /*10520*/  BSYNC B1 ;  /* 0x0000000000017941 */ /* 0x000fea0003800000 */
.L_x_329:
[----:B------:R-:W-:Y:S05]  /*10530*/  BRA `(.L_x_331) ;  /* 0xffffffe800cc7947 */ /* 0x000fea000383ffff */
.L_x_303:
[----:B-1----:R1:W2:Y:S02]  /*10540*/  SYNCS.PHASECHK.TRANS64.TRYWAIT P1, [R11+URZ+0x58], R4 ;  /* 0x000058040b0075a7 */ /* 0x0022a4000802017f */
[----:B--2---:R-:W-:Y:S05]  /*10550*/  @!P1 NANOSLEEP.SYNCS 0x989680 ;  /* 0x009896800000995d */ /* 0x004fea0003900000 */
[----:B------:R-:W2:Y:S02]  /*10560*/  @!P1 SYNCS.PHASECHK.TRANS64 P1, [R11+URZ+0x58], R4 ;  /* 0x000058040b0095a7 */ /* 0x000ea4000802007f */
[----:B--2---:R-:W-:Y:S05]  /*10570*/  @!P1 BRA `(.L_x_303) ;  /* 0xfffffffc00f09947 */ /* 0x004fea000383ffff */
[----:B------:R-:W-:Y:S05]  /*10580*/  BRA `(.L_x_332) ;  /* 0xffffffec00087947 */ /* 0x000fea000383ffff */
.L_x_312:
[----:B------:R-:W-:Y:S01]  /*10590*/  BSSY B0, `(.L_x_333) ;  /* 0x0000006000007945 */ /* 0x000fe20003800000 */
[----:B------:R-:W-:-:S07]  /*105a0*/  IMAD.MOV.U32 R2, RZ, RZ, -0x1 ;  /* 0xffffffffff027424 */ /* 0x000fce00078e00ff */
[----:B01----:R-:W-:Y:S05]  /*105b0*/  WARPSYNC.COLLECTIVE R2, `(.L_x_334) ;  /* 0x00000000020c7348 */ /* 0x003fea0003c00000 */
[----:B------:R-:W-:Y:S02]  /*105c0*/  ELECT P1, UR62, PT ;  /* 0x00000000003e782f */ /* 0x000fe40003820000 */
[----:B------:R-:W-:Y:S01]  /*105d0*/  MOV R2, UR62 ;  /* 0x0000003e00027c02 */ /* 0x000fe20008000f00 */
[----:B01----:R-:W-:Y:S10]  /*105e0*/  ENDCOLLECTIVE ;  /* 0x000000000000791b */ /* 0x003ff40003800000 */
.L_x_334:
[----:B------:R-:W-:Y:S05]  /*105f0*/  BSYNC B0 ;  /* 0x0000000000007941 */ /* 0x000fea0003800000 */
.L_x_333:
[----:B------:R-:W-:Y:S01]  /*10600*/  PLOP3.LUT P0, PT, P1, PT, PT, 0x80, 0x0 ;  /* 0x000000000000781c */ /* 0x000fe20000f0f070 */
[----:B------:R-:W-:-:S12]  /*10610*/  BRA `(.L_x_335) ;  /* 0xfffffff4008c7947 */ /* 0x000fd8000383ffff */
.L_x_316:
[----:B0-----:R0:W1:Y:S02]  /*10620*/  SYNCS.PHASECHK.TRANS64.TRYWAIT P0, [R7+URZ], R2 ;  /* 0x00000002070075a7 */ /* 0x001064000800017f */
[----:B-1----:R-:W-:Y:S05]  /*10630*/  @!P0 NANOSLEEP.SYNCS 0x989680 ;  /* 0x009896800000895d */ /* 0x002fea0003900000 */
[----:B------:R-:W1:Y:S02]  /*10640*/  @!P0 SYNCS.PHASECHK.TRANS64 P0, [R7+URZ], R2 ;  /* 0x00000002070085a7 */ /* 0x000e64000800007f */
[----:B-1----:R-:W-:Y:S05]  /*10650*/  @!P0 BRA `(.L_x_316) ;  /* 0xfffffffc00f08947 */ /* 0x002fea000383ffff */
[----:B------:R-:W-:Y:S05]  /*10660*/  BRA `(.L_x_336) ;  /* 0xfffffff400d07947 */ /* 0x000fea000383ffff */
.L_x_317:
[----:B0-----:R0:W1:Y:S02]  /*10670*/  SYNCS.PHASECHK.TRANS64.TRYWAIT P0, [R9+URZ], R4 ;  /* 0x00000004090075a7 */ /* 0x001064000800017f */
[----:B-1----:R-:W-:Y:S05]  /*10680*/  @!P0 NANOSLEEP.SYNCS 0x989680 ;  /* 0x009896800000895d */ /* 0x002fea0003900000 */
[----:B------:R-:W1:Y:S02]  /*10690*/  @!P0 SYNCS.PHASECHK.TRANS64 P0, [R9+URZ], R4 ;  /* 0x00000004090085a7 */ /* 0x000e64000800007f */
[----:B-1----:R-:W-:Y:S05]  /*106a0*/  @!P0 BRA `(.L_x_317) ;  /* 0xfffffffc00f08947 */ /* 0x002fea000383ffff */
[----:B------:R-:W-:Y:S05]  /*106b0*/  BRA `(.L_x_337) ;  /* 0xfffffff400e07947 */ /* 0x000fea000383ffff */
.L_x_318:
[----:B0-----:R0:W1:Y:S02]  /*106c0*/  SYNCS.PHASECHK.TRANS64.TRYWAIT P0, [R6+URZ], R5 ;  /* 0x00000005060075a7 */ /* 0x001064000800017f */
[----:B-1----:R-:W-:Y:S05]  /*106d0*/  @!P0 NANOSLEEP.SYNCS 0x989680 ;  /* 0x009896800000895d */ /* 0x002fea0003900000 */
[----:B------:R-:W1:Y:S02]  /*106e0*/  @!P0 SYNCS.PHASECHK.TRANS64 P0, [R6+URZ], R5 ;  /* 0x00000005060085a7 */ /* 0x000e64000800007f */
[----:B-1----:R-:W-:Y:S05]  /*106f0*/  @!P0 BRA `(.L_x_318) ;  /* 0xfffffffc00f08947 */ /* 0x002fea000383ffff */
[----:B------:R-:W-:Y:S05]  /*10700*/  BRA `(.L_x_338) ;  /* 0xfffffff400f07947 */ /* 0x000fea000383ffff */
.L_x_319:
[----:B0-----:R0:W1:Y:S02]  /*10710*/  SYNCS.PHASECHK.TRANS64.TRYWAIT P0, [R9+URZ], R4 ;  /* 0x00000004090075a7 */ /* 0x001064000800017f */
[----:B-1----:R-:W-:Y:S05]  /*10720*/  @!P0 NANOSLEEP.SYNCS 0x989680 ;  /* 0x009896800000895d */ /* 0x002fea0003900000 */
[----:B------:R-:W1:Y:S02]  /*10730*/  @!P0 SYNCS.PHASECHK.TRANS64 P0, [R9+URZ], R4 ;  /* 0x00000004090085a7 */ /* 0x000e64000800007f */
[----:B-1----:R-:W-:Y:S05]  /*10740*/  @!P0 BRA `(.L_x_319) ;  /* 0xfffffffc00f08947 */ /* 0x002fea000383ffff */
[----:B------:R-:W-:Y:S05]  /*10750*/  BRA `(.L_x_339) ;  /* 0xfffffff800007947 */ /* 0x000fea000383ffff */
.L_x_320:
[----:B0-----:R0:W1:Y:S02]  /*10760*/  SYNCS.PHASECHK.TRANS64.TRYWAIT P0, [R6+URZ], R5 ;  /* 0x00000005060075a7 */ /* 0x001064000800017f */
[----:B-1----:R-:W-:Y:S05]  /*10770*/  @!P0 NANOSLEEP.SYNCS 0x989680 ;  /* 0x009896800000895d */ /* 0x002fea0003900000 */
[----:B------:R-:W1:Y:S02]  /*10780*/  @!P0 SYNCS.PHASECHK.TRANS64 P0, [R6+URZ], R5 ;  /* 0x00000005060085a7 */ /* 0x000e64000800007f */
[----:B-1----:R-:W-:Y:S05]  /*10790*/  @!P0 BRA `(.L_x_320) ;  /* 0xfffffffc00f08947 */ /* 0x002fea000383ffff */
[----:B------:R-:W-:Y:S05]  /*107a0*/  BRA `(.L_x_340) ;  /* 0xfffffff800107947 */ /* 0x000fea000383ffff */
.L_x_321:
[----:B0-----:R0:W1:Y:S02]  /*107b0*/  SYNCS.PHASECHK.TRANS64.TRYWAIT P0, [R9+URZ], R4 ;  /* 0x00000004090075a7 */ /* 0x001064000800017f */
[----:B-1----:R-:W-:Y:S05]  /*107c0*/  @!P0 NANOSLEEP.SYNCS 0x989680 ;  /* 0x009896800000895d */ /* 0x002fea0003900000 */
[----:B------:R-:W1:Y:S02]  /*107d0*/  @!P0 SYNCS.PHASECHK.TRANS64 P0, [R9+URZ], R4 ;  /* 0x00000004090085a7 */ /* 0x000e64000800007f */
[----:B-1----:R-:W-:Y:S05]  /*107e0*/  @!P0 BRA `(.L_x_321) ;  /* 0xfffffffc00f08947 */ /* 0x002fea000383ffff */
[----:B------:R-:W-:Y:S05]  /*107f0*/  BRA `(.L_x_341) ;  /* 0xfffffff800207947 */ /* 0x000fea000383ffff */
.L_x_322:
[----:B0-----:R0:W1:Y:S02]  /*10800*/  SYNCS.PHASECHK.TRANS64.TRYWAIT P0, [R6+URZ], R5 ;  /* 0x00000005060075a7 */ /* 0x001064000800017f */
[----:B-1----:R-:W-:Y:S05]  /*10810*/  @!P0 NANOSLEEP.SYNCS 0x989680 ;  /* 0x009896800000895d */ /* 0x002fea0003900000 */
[----:B------:R-:W1:Y:S02]  /*10820*/  @!P0 SYNCS.PHASECHK.TRANS64 P0, [R6+URZ], R5 ;  /* 0x00000005060085a7 */ /* 0x000e64000800007f */
[----:B-1----:R-:W-:Y:S05]  /*10830*/  @!P0 BRA `(.L_x_322) ;  /* 0xfffffffc00f08947 */ /* 0x002fea000383ffff */
[----:B------:R-:W-:Y:S05]  /*10840*/  BRA `(.L_x_342) ;  /* 0xfffffff800307947 */ /* 0x000fea000383ffff */
.L_x_323:
[----:B0-----:R0:W1:Y:S02]  /*10850*/  SYNCS.PHASECHK.TRANS64.TRYWAIT P0, [R9+URZ], R4 ;  /* 0x00000004090075a7 */ /* 0x001064000800017f */
[----:B-1----:R-:W-:Y:S05]  /*10860*/  @!P0 NANOSLEEP.SYNCS 0x989680 ;  /* 0x009896800000895d */ /* 0x002fea0003900000 */
[----:B------:R-:W1:Y:S02]  /*10870*/  @!P0 SYNCS.PHASECHK.TRANS64 P0, [R9+URZ], R4 ;  /* 0x00000004090085a7 */ /* 0x000e64000800007f */
[----:B-1----:R-:W-:Y:S05]  /*10880*/  @!P0 BRA `(.L_x_323) ;  /* 0xfffffffc00f08947 */ /* 0x002fea000383ffff */
[----:B------:R-:W-:Y:S05]  /*10890*/  BRA `(.L_x_343) ;  /* 0xfffffff800407947 */ /* 0x000fea000383ffff */
.L_x_324:
[----:B0-----:R0:W1:Y:S02]  /*108a0*/  SYNCS.PHASECHK.TRANS64.TRYWAIT P0, [R6+URZ], R5 ;  /* 0x00000005060075a7 */ /* 0x001064000800017f */
[----:B-1----:R-:W-:Y:S05]  /*108b0*/  @!P0 NANOSLEEP.SYNCS 0x989680 ;  /* 0x009896800000895d */ /* 0x002fea0003900000 */
[----:B------:R-:W1:Y:S02]  /*108c0*/  @!P0 SYNCS.PHASECHK.TRANS64 P0, [R6+URZ], R5 ;  /* 0x00000005060085a7 */ /* 0x000e64000800007f */
[----:B-1----:R-:W-:Y:S05]  /*108d0*/  @!P0 BRA `(.L_x_324) ;  /* 0xfffffffc00f08947 */ /* 0x002fea000383ffff */
[----:B------:R-:W-:Y:S05]  /*108e0*/  BRA `(.L_x_344) ;  /* 0xfffffff800507947 */ /* 0x000fea000383ffff */
.L_x_325:
[----:B-1----:R1:W2:Y:S02]  /*108f0*/  SYNCS.PHASECHK.TRANS64.TRYWAIT P0, [R9+URZ], R4 ;  /* 0x00000004090075a7 */ /* 0x0022a4000800017f */
[----:B--2---:R-:W-:Y:S05]  /*10900*/  @!P0 NANOSLEEP.SYNCS 0x989680 ;  /* 0x009896800000895d */ /* 0x004fea0003900000 */
[----:B------:R-:W2:Y:S02]  /*10910*/  @!P0 SYNCS.PHASECHK.TRANS64 P0, [R9+URZ], R4 ;  /* 0x00000004090085a7 */ /* 0x000ea4000800007f */
[----:B--2---:R-:W-:Y:S05]  /*10920*/  @!P0 BRA `(.L_x_325) ;  /* 0xfffffffc00f08947 */ /* 0x004fea000383ffff */
[----:B------:R-:W-:Y:S05]  /*10930*/  BRA `(.L_x_345) ;  /* 0xfffffff800587947 */ /* 0x000fea000383ffff */
.L_x_346:
[----:B------:R-:W-:-:S00]  /*10940*/  BRA `(.L_x_346) ;  /* 0xfffffffc00fc7947 */ /* 0x000fc0000383ffff */
[----:B------:R-:W-:-:S00]  /*10950*/  NOP ;  /* 0x0000000000007918 */ /* 0x000fc00000000000 */
        /* <DEDUP_REMOVED lines=10> */
.L_x_347:


//--------------------- .nv.shared._ZN7cutlass13device_kernelINS_4gemm6kernel13GemmUniversalIN4cute5tupleIJiiiiEEENS1_10collective13CollectiveMmaINS1_37MainloopSm90TmaGmmaWarpSpecializedFP8ILi11ENS5_IJNS4_1CILi1EEESB_SB_EEENS1_32KernelTmaWarpSpecializedPingpongEEENS5_IJNSA_ILi64EEENSA_ILi256EEESF_EEENS_12float_e4m3_tENS5_IJlSB_lEEENS_12float_e5m2_tESJ_NS4_8TiledMMAINS4_8MMA_AtomIJNS4_4SM904GMMA31MMA_64x256x32_F32E4M3E5M2_SS_TNILNSO_7ScaleInE1ELSQ_1EEEEEENS4_6LayoutISC_NS5_IJNSA_ILi0EEESU_SU_EEEEENS5_IJNS4_10UnderscoreESX_SX_EEEEENS4_13SM90_TMA_LOADENS4_14ComposedLayoutINS4_7SwizzleILi2ELi4ELi3EEENS4_18smem_ptr_flag_bitsILi8EEENST_INS5_IJNSA_ILi8EEESF_EEENS5_IJSF_SB_EEEEEEEvNS4_8identityES10_S1A_vS1B_EENS_8epilogue10collective6detail29Sm90TmaWarpSpecializedAdapterINS1E_15DefaultEpilogueISI_SJ_SJ_NS1D_6thread17LinearCombinationISI_Li1EffLNS1I_9ScaleType4KindE0ELNS_15FloatRoundStyleE2ESI_EENS1_15EpilogueDefaultEEEEEvvEEEEvNT_6ParamsE --------------------------
	.section	.nv.shared._ZN7cutlass13device_kernelINS_4gemm6kernel13GemmUniversalIN4cute5tupleIJiiiiEEENS1_10collective13CollectiveMmaINS1_37MainloopSm90TmaGmmaWarpSpecializedFP8ILi11ENS5_IJNS4_1CILi1EEESB_SB_EEENS1_32KernelTmaWarpSpecializedPingpongEEENS5_IJNSA_ILi64EEENSA_ILi256EEESF_EEENS_12float_e4m3_tENS5_IJlSB_lEEENS_12float_e5m2_tESJ_NS4_8TiledMMAINS4_8MMA_AtomIJNS4_4SM904GMMA31MMA_64x256x32_F32E4M3E5M2_SS_TNILNSO_7ScaleInE1ELSQ_1EEEEEENS4_6LayoutISC_NS5_IJNSA_ILi0EEESU_SU_EEEEENS5_IJNS4_10UnderscoreESX_SX_EEEEENS4_13SM90_TMA_LOADENS4_14ComposedLayoutINS4_7SwizzleILi2ELi4ELi3EEENS4_18smem_ptr_flag_bitsILi8EEENST_INS5_IJNSA_ILi8EEESF_EEENS5_IJSF_SB_EEEEEEEvNS4_8identityES10_S1A_vS1B_EENS_8epilogue10collective6detail29Sm90TmaWarpSpecializedAdapterINS1E_15DefaultEpilogueISI_SJ_SJ_NS1D_6thread17LinearCombinationISI_Li1EffLNS1I_9ScaleType4KindE0ELNS_15FloatRoundStyleE2ESI_EENS1_15EpilogueDefaultEEEEEvvEEEEvNT_6ParamsE,"aw",@nobits
	.sectionflags	@""
	.align	16
	.zero		1024


//--------------------- .nv.shared.reserved.0     --------------------------
	.section	.nv.shared.reserved.0,"aw",@nobits
	.weak		__nv_reservedSMEM_offset_0_alias
	.size		__nv_reservedSMEM_offset_0_alias, 0, 0
	.other		__nv_reservedSMEM_offset_0_alias,@"STO_CUDA_RESERVED_SHARED STV_DEFAULT"
__nv_reservedSMEM_offset_0_alias:
	.zero		0


//--------------------- .nv.global                --------------------------
	.section	.nv.global,"aw",@nobits
.nv.global:
	.type		_ZN40_INTERNAL_42280e41_4_k_cu_a48b040f_256904cute1_E,@object
	.size		_ZN40_INTERNAL_42280e41_4_k_cu_a48b040f_256904cute1_E,(_ZN40_INTERNAL_42280e41_4_k_cu_a48b040f_256904cuda3std3__45__cpo6cbeginE - _ZN40_INTERNAL_42280e41_4_k_cu_a48b040f_256904cute1_E)
_ZN40_INTERNAL_42280e41_4_k_cu_a48b040f_256904cute1_E:
	.zero		1
	.type		_ZN40_INTERNAL_42280e41_4_k_cu_a48b040f_256904cuda3std3__45__cpo6cbeginE,@object
	.size		_ZN40_INTERNAL_42280e41_4_k_cu_a48b040f_256904cuda3std3__45__cpo6cbeginE,(_ZN40_INTERNAL_42280e41_4_k_cu_a48b040f_256904cuda3std3__48in_placeE - _ZN40_INTERNAL_42280e41_4_k_cu_a48b040f_256904cuda3std3__45__cpo6cbeginE)
_ZN40_INTERNAL_42280e41_4_k_cu_a48b040f_256904cuda3std3__45__cpo6cbeginE:
	.zero		1
	.type		_ZN40_INTERNAL_42280e41_4_k_cu_a48b040f_256904cuda3std3__48in_placeE,@object
	.size		_ZN40_INTERNAL_42280e41_4_k_cu_a48b040f_256904cuda3std3__48in_placeE,(_ZN40_INTERNAL_42280e41_4_k_cu_a48b040f_256904cuda3std6ranges3__45__cpo9iter_moveE - _ZN40_INTERNAL_42280e41_4_k_cu_a48b040f_256904cuda3std3__48in_placeE)
_ZN40_INTERNAL_42280e41_4_k_cu_a48b040f_256904cuda3std3__48in_placeE:
	.zero		1
	.type		_ZN40_INTERNAL_42280e41_4_k_cu_a48b040f_256904cuda3std6ranges3__45__cpo9iter_moveE,@object
	.size		_ZN40_INTERNAL_42280e41_4_k_cu_a48b040f_256904cuda3std6ranges3__45__cpo9iter_moveE,(_ZN40_INTERNAL_42280e41_4_k_cu_a48b040f_256904cuda3std3__45__cpo5beginE - _ZN40_INTERNAL_42280e41_4_k_cu_a48b040f_256904cuda3std6ranges3__45__cpo9iter_moveE)
_ZN40_INTERNAL_42280e41_4_k_cu_a48b040f_256904cuda3std6ranges3__45__cpo9iter_moveE:
	.zero		1
	.type		_ZN40_INTERNAL_42280e41_4_k_cu_a48b040f_256904cuda3std3__45__cpo5beginE,@object
	.size		_ZN40_INTERNAL_42280e41_4_k_cu_a48b040f_256904cuda3std3__45__cpo5beginE,(_ZN40_INTERNAL_42280e41_4_k_cu_a48b040f_256904cuda3std3__442_GLOBAL__N__42280e41_4_k_cu_a48b040f_256906ignoreE - _ZN40_INTERNAL_42280e41_4_k_cu_a48b040f_256904cuda3std3__45__cpo5beginE)
_ZN40_INTERNAL_42280e41_4_k_cu_a48b040f_256904cuda3std3__45__cpo5beginE:
	.zero		1
	.type		_ZN40_INTERNAL_42280e41_4_k_cu_a48b040f_256904cuda3std3__442_GLOBAL__N__42280e41_4_k_cu_a48b040f_256906ignoreE,@object
	.size		_ZN40_INTERNAL_42280e41_4_k_cu_a48b040f_256904cuda3std3__442_GLOBAL__N__42280e41_4_k_cu_a48b040f_256906ignoreE,(_ZN40_INTERNAL_42280e41_4_k_cu_a48b040f_256904cute7productE - _ZN40_INTERNAL_42280e41_4_k_cu_a48b040f_256904cuda3std3__442_GLOBAL__N__42280e41_4_k_cu_a48b040f_256906ignoreE)
_ZN40_INTERNAL_42280e41_4_k_cu_a48b040f_256904cuda3std3__442_GLOBAL__N__42280e41_4_k_cu_a48b040f_256906ignoreE:
	.zero		1
	.type		_ZN40_INTERNAL_42280e41_4_k_cu_a48b040f_256904cute7productE,@object
	.size		_ZN40_INTERNAL_42280e41_4_k_cu_a48b040f_256904cute7productE,(_ZN40_INTERNAL_42280e41_4_k_cu_a48b040f_256904cuda3std3__45__cpo3endE - _ZN40_INTERNAL_42280e41_4_k_cu_a48b040f_256904cute7productE)
_ZN40_INTERNAL_42280e41_4_k_cu_a48b040f_256904cute7productE:
	.zero		1
	.type		_ZN40_INTERNAL_42280e41_4_k_cu_a48b040f_256904cuda3std3__45__cpo3endE,@object
	.size		_ZN40_INTERNAL_42280e41_4_k_cu_a48b040f_256904cuda3std3__45__cpo3endE,(_ZN40_INTERNAL_42280e41_4_k_cu_a48b040f_256904cuda3std3__419piecewise_constructE - _ZN40_INTERNAL_42280e41_4_k_cu_a48b040f_256904cuda3std3__45__cpo3endE)
_ZN40_INTERNAL_42280e41_4_k_cu_a48b040f_256904cuda3std3__45__cpo3endE:
	.zero		1
	.type		_ZN40_INTERNAL_42280e41_4_k_cu_a48b040f_256904cuda3std3__419piecewise_constructE,@object
	.size		_ZN40_INTERNAL_42280e41_4_k_cu_a48b040f_256904cuda3std3__419piecewise_constructE,(_ZN40_INTERNAL_42280e41_4_k_cu_a48b040f_256904cuda3std3__45__cpo4cendE - _ZN40_INTERNAL_42280e41_4_k_cu_a48b040f_256904cuda3std3__419piecewise_constructE)
_ZN40_INTERNAL_42280e41_4_k_cu_a48b040f_256904cuda3std3__419piecewise_constructE:
	.zero		1
	.type		_ZN40_INTERNAL_42280e41_4_k_cu_a48b040f_256904cuda3std3__45__cpo4cendE,@object
	.size		_ZN40_INTERNAL_42280e41_4_k_cu_a48b040f_256904cuda3std3__45__cpo4cendE,(_ZN40_INTERNAL_42280e41_4_k_cu_a48b040f_256904cuda3std6ranges3__45__cpo4swapE - _ZN40_INTERNAL_42280e41_4_k_cu_a48b040f_256904cuda3std3__45__cpo4cendE)
_ZN40_INTERNAL_42280e41_4_k_cu_a48b040f_256904cuda3std3__45__cpo4cendE:
	.zero		1
	.type		_ZN40_INTERNAL_42280e41_4_k_cu_a48b040f_256904cuda3std6ranges3__45__cpo4swapE,@object
	.size		_ZN40_INTERNAL_42280e41_4_k_cu_a48b040f_256904cuda3std6ranges3__45__cpo4swapE,(.L_7 - _ZN40_INTERNAL_42280e41_4_k_cu_a48b040f_256904cuda3std6ranges3__45__cpo4swapE)
_ZN40_INTERNAL_42280e41_4_k_cu_a48b040f_256904cuda3std6ranges3__45__cpo4swapE:
	.zero		1
.L_7:


//--------------------- .nv.constant0._ZN7cutlass13device_kernelINS_4gemm6kernel13GemmUniversalIN4cute5tupleIJiiiiEEENS1_10collective13CollectiveMmaINS1_37MainloopSm90TmaGmmaWarpSpecializedFP8ILi11ENS5_IJNS4_1CILi1EEESB_SB_EEENS1_32KernelTmaWarpSpecializedPingpongEEENS5_IJNSA_ILi64EEENSA_ILi256EEESF_EEENS_12float_e4m3_tENS5_IJlSB_lEEENS_12float_e5m2_tESJ_NS4_8TiledMMAINS4_8MMA_AtomIJNS4_4SM904GMMA31MMA_64x256x32_F32E4M3E5M2_SS_TNILNSO_7ScaleInE1ELSQ_1EEEEEENS4_6LayoutISC_NS5_IJNSA_ILi0EEESU_SU_EEEEENS5_IJNS4_10UnderscoreESX_SX_EEEEENS4_13SM90_TMA_LOADENS4_14ComposedLayoutINS4_7SwizzleILi2ELi4ELi3EEENS4_18smem_ptr_flag_bitsILi8EEENST_INS5_IJNSA_ILi8EEESF_EEENS5_IJSF_SB_EEEEEEEvNS4_8identityES10_S1A_vS1B_EENS_8epilogue10collective6detail29Sm90TmaWarpSpecializedAdapterINS1E_15DefaultEpilogueISI_SJ_SJ_NS1D_6thread17LinearCombinationISI_Li1EffLNS1I_9ScaleType4KindE0ELNS_15FloatRoundStyleE2ESI_EENS1_15EpilogueDefaultEEEEEvvEEEEvNT_6ParamsE --------------------------
	.section	.nv.constant0._ZN7cutlass13device_kernelINS_4gemm6kernel13GemmUniversalIN4cute5tupleIJiiiiEEENS1_10collective13CollectiveMmaINS1_37MainloopSm90TmaGmmaWarpSpecializedFP8ILi11ENS5_IJNS4_1CILi1EEESB_SB_EEENS1_32KernelTmaWarpSpecializedPingpongEEENS5_IJNSA_ILi64EEENSA_ILi256EEESF_EEENS_12float_e4m3_tENS5_IJlSB_lEEENS_12float_e5m2_tESJ_NS4_8TiledMMAINS4_8MMA_AtomIJNS4_4SM904GMMA31MMA_64x256x32_F32E4M3E5M2_SS_TNILNSO_7ScaleInE1ELSQ_1EEEEEENS4_6LayoutISC_NS5_IJNSA_ILi0EEESU_SU_EEEEENS5_IJNS4_10UnderscoreESX_SX_EEEEENS4_13SM90_TMA_LOADENS4_14ComposedLayoutINS4_7SwizzleILi2ELi4ELi3EEENS4_18smem_ptr_flag_bitsILi8EEENST_INS5_IJNSA_ILi8EEESF_EEENS5_IJSF_SB_EEEEEEEvNS4_8identityES10_S1A_vS1B_EENS_8epilogue10collective6detail29Sm90TmaWarpSpecializedAdapterINS1E_15DefaultEpilogueISI_SJ_SJ_NS1D_6thread17LinearCombinationISI_Li1EffLNS1I_9ScaleType4KindE0ELNS_15FloatRoundStyleE2ESI_EENS1_15EpilogueDefaultEEEEEvvEEEEvNT_6ParamsE,"a",@progbits
	.sectionflags	@""
	.align	4
.nv.constant0._ZN7cutlass13device_kernelINS_4gemm6kernel13GemmUniversalIN4cute5tupleIJiiiiEEENS1_10collective13CollectiveMmaINS1_37MainloopSm90TmaGmmaWarpSpecializedFP8ILi11ENS5_IJNS4_1CILi1EEESB_SB_EEENS1_32KernelTmaWarpSpecializedPingpongEEENS5_IJNSA_ILi64EEENSA_ILi256EEESF_EEENS_12float_e4m3_tENS5_IJlSB_lEEENS_12float_e5m2_tESJ_NS4_8TiledMMAINS4_8MMA_AtomIJNS4_4SM904GMMA31MMA_64x256x32_F32E4M3E5M2_SS_TNILNSO_7ScaleInE1ELSQ_1EEEEEENS4_6LayoutISC_NS5_IJNSA_ILi0EEESU_SU_EEEEENS5_IJNS4_10UnderscoreESX_SX_EEEEENS4_13SM90_TMA_LOADENS4_14ComposedLayoutINS4_7SwizzleILi2ELi4ELi3EEENS4_18smem_ptr_flag_bitsILi8EEENST_INS5_IJNSA_ILi8EEESF_EEENS5_IJSF_SB_EEEEEEEvNS4_8identityES10_S1A_vS1B_EENS_8epilogue10collective6detail29Sm90TmaWarpSpecializedAdapterINS1E_15DefaultEpilogueISI_SJ_SJ_NS1D_6thread17LinearCombinationISI_Li1EffLNS1I_9ScaleType4KindE0ELNS_15FloatRoundStyleE2ESI_EENS1_15EpilogueDefaultEEEEEvvEEEEvNT_6ParamsE:
	.zero		1664


//--------------------- SYMBOLS --------------------------

	.type		.nv.reservedSmem.offset0,@object
	.size		.nv.reservedSmem.offset0,0x4
